	.target	sm_90a

	.elftype	@"ET_EXEC"


//--------------------- .note.nv.tkinfo           --------------------------
	.section	.note.nv.tkinfo,"",@"SHT_NOTE"
	.sectionflags	@"SHF_NOTE_NV_TKINFO"
	.tkinfo
        /*0018*/ 	.word	0x00000002
        /*0030*/ 	.string	""
        /*0030*/ 	.string	"ptxas"
        /*0030*/ 	.string	"Cuda compilation tools, release 13.0, V13.0.88"
        /*0030*/ 	.string	"Build cuda_13.0.r13.0/compiler.36424714_0"
        /*0030*/ 	.string	"-arch sm_90a -m 64 "



//--------------------- .note.nv.cuinfo           --------------------------
	.section	.note.nv.cuinfo,"",@"SHT_NOTE"
	.sectionflags	@"SHF_NOTE_NV_CUINFO"
        /*0018*/ 	.short	0x0002
        /*001a*/ 	.short	0x005a
        /*001c*/ 	.short	0x0082
	.zero		2


//--------------------- .nv.info                  --------------------------
	.section	.nv.info,"",@"SHT_CUDA_INFO"
	.align	4


	//----- nvinfo : EIATTR_REGCOUNT
	.align		4
        /*0000*/ 	.byte	0x04, 0x2f
        /*0002*/ 	.short	(.L_12 - .L_11)
	.align		4
.L_11:
        /*0004*/ 	.word	index@(_ZN7cutlass13device_kernelIN5flash19enable_sm80_to_sm89INS1_16FlashAttnFwdSm80INS1_25CollectiveMainloopFwdSm80ILi4ELi1ELb0EN4cute5tupleIJNS5_1CILi128EEENS7_ILi80EEENS7_ILi64EEEEEELi64ENS_6half_tEfNS_4arch4Sm80ELb1ELb0ELb1ELb1ELb0ELb1ELb1ELb1EEENS1_21CollectiveEpilogueFwdINS6_IJS8_SA_S9_EEENS6_IJNS7_ILi1EEESI_SI_EEESC_SE_Li128ELb1ELb1ELb1ELb0EEENS1_36VarlenDynamicPersistentTileSchedulerILi128ELi80ELi128ELi128ELb1ELb1ELb0ELb1ELb1ELb1EEEEEEEEEvNT_6ParamsE)
        /*0008*/ 	.word	0x00000004


	//----- nvinfo : EIATTR_FRAME_SIZE
	.align		4
.L_12:
        /*000c*/ 	.byte	0x04, 0x11
        /*000e*/ 	.short	(.L_14 - .L_13)
	.align		4
.L_13:
        /*0010*/ 	.word	index@(_ZN7cutlass13device_kernelIN5flash19enable_sm80_to_sm89INS1_16FlashAttnFwdSm80INS1_25CollectiveMainloopFwdSm80ILi4ELi1ELb0EN4cute5tupleIJNS5_1CILi128EEENS7_ILi80EEENS7_ILi64EEEEEELi64ENS_6half_tEfNS_4arch4Sm80ELb1ELb0ELb1ELb1ELb0ELb1ELb1ELb1EEENS1_21CollectiveEpilogueFwdINS6_IJS8_SA_S9_EEENS6_IJNS7_ILi1EEESI_SI_EEESC_SE_Li128ELb1ELb1ELb1ELb0EEENS1_36VarlenDynamicPersistentTileSchedulerILi128ELi80ELi128ELi128ELb1ELb1ELb0ELb1ELb1ELb1EEEEEEEEEvNT_6ParamsE)
        /*0014*/ 	.word	0x00000000


	//----- nvinfo : EIATTR_REGCOUNT
	.align		4
.L_14:
        /*0018*/ 	.byte	0x04, 0x2f
        /*001a*/ 	.short	(.L_16 - .L_15)
	.align		4
.L_15:
        /*001c*/ 	.word	index@(_ZN7cutlass13device_kernelIN5flash19enable_sm80_to_sm89INS1_16FlashAttnFwdSm80INS1_25CollectiveMainloopFwdSm80ILi4ELi1ELb0EN4cute5tupleIJNS5_1CILi128EEENS7_ILi80EEENS7_ILi64EEEEEELi64ENS_6half_tEfNS_4arch4Sm80ELb1ELb0ELb1ELb1ELb0ELb0ELb1ELb1EEENS1_21CollectiveEpilogueFwdINS6_IJS8_SA_S9_EEENS6_IJNS7_ILi1EEESI_SI_EEESC_SE_Li128ELb1ELb1ELb1ELb0EEENS1_36VarlenDynamicPersistentTileSchedulerILi128ELi80ELi128ELi128ELb1ELb1ELb0ELb1ELb1ELb1EEEEEEEEEvNT_6ParamsE)
        /*0020*/ 	.word	0x00000004


	//----- nvinfo : EIATTR_FRAME_SIZE
	.align		4
.L_16:
        /*0024*/ 	.byte	0x04, 0x11
        /*0026*/ 	.short	(.L_18 - .L_17)
	.align		4
.L_17:
        /*0028*/ 	.word	index@(_ZN7cutlass13device_kernelIN5flash19enable_sm80_to_sm89INS1_16FlashAttnFwdSm80INS1_25CollectiveMainloopFwdSm80ILi4ELi1ELb0EN4cute5tupleIJNS5_1CILi128EEENS7_ILi80EEENS7_ILi64EEEEEELi64ENS_6half_tEfNS_4arch4Sm80ELb1ELb0ELb1ELb1ELb0ELb0ELb1ELb1EEENS1_21CollectiveEpilogueFwdINS6_IJS8_SA_S9_EEENS6_IJNS7_ILi1EEESI_SI_EEESC_SE_Li128ELb1ELb1ELb1ELb0EEENS1_36VarlenDynamicPersistentTileSchedulerILi128ELi80ELi128ELi128ELb1ELb1ELb0ELb1ELb1ELb1EEEEEEEEEvNT_6ParamsE)
        /*002c*/ 	.word	0x00000000


	//----- nvinfo : EIATTR_REGCOUNT
	.align		4
.L_18:
        /*0030*/ 	.byte	0x04, 0x2f
        /*0032*/ 	.short	(.L_20 - .L_19)
	.align		4
.L_19:
        /*0034*/ 	.word	index@(_ZN7cutlass13device_kernelIN5flash19enable_sm80_to_sm89INS1_16FlashAttnFwdSm80INS1_25CollectiveMainloopFwdSm80ILi4ELi1ELb0EN4cute5tupleIJNS5_1CILi128EEENS7_ILi112EEENS7_ILi64EEEEEELi64ENS_6half_tEfNS_4arch4Sm80ELb1ELb0ELb1ELb0ELb0ELb0ELb1ELb1EEENS1_21CollectiveEpilogueFwdINS6_IJS8_SA_S9_EEENS6_IJNS7_ILi1EEESI_SI_EEESC_SE_Li128ELb0ELb1ELb1ELb0EEENS1_30DynamicPersistentTileSchedulerILi128ELi128ELb1ELb1ELb0EEEEEEEEEvNT_6ParamsE)
        /*0038*/ 	.word	0x00000004


	//----- nvinfo : EIATTR_FRAME_SIZE
	.align		4
.L_20:
        /*003c*/ 	.byte	0x04, 0x11
        /*003e*/ 	.short	(.L_22 - .L_21)
	.align		4
.L_21:
        /*0040*/ 	.word	index@(_ZN7cutlass13device_kernelIN5flash19enable_sm80_to_sm89INS1_16FlashAttnFwdSm80INS1_25CollectiveMainloopFwdSm80ILi4ELi1ELb0EN4cute5tupleIJNS5_1CILi128EEENS7_ILi112EEENS7_ILi64EEEEEELi64ENS_6half_tEfNS_4arch4Sm80ELb1ELb0ELb1ELb0ELb0ELb0ELb1ELb1EEENS1_21CollectiveEpilogueFwdINS6_IJS8_SA_S9_EEENS6_IJNS7_ILi1EEESI_SI_EEESC_SE_Li128ELb0ELb1ELb1ELb0EEENS1_30DynamicPersistentTileSchedulerILi128ELi128ELb1ELb1ELb0EEEEEEEEEvNT_6ParamsE)
        /*0044*/ 	.word	0x00000000


	//----- nvinfo : EIATTR_REGCOUNT
	.align		4
.L_22:
        /*0048*/ 	.byte	0x04, 0x2f
        /*004a*/ 	.short	(.L_24 - .L_23)
	.align		4
.L_23:
        /*004c*/ 	.word	index@(_ZN7cutlass13device_kernelIN5flash19enable_sm80_to_sm89INS1_16FlashAttnFwdSm80INS1_25CollectiveMainloopFwdSm80ILi4ELi1ELb0EN4cute5tupleIJNS5_1CILi128EEENS7_ILi80EEENS7_ILi64EEEEEELi64ENS_6half_tEfNS_4arch4Sm80ELb0ELb1ELb1ELb1ELb0ELb1ELb1ELb1EEENS1_21CollectiveEpilogueFwdINS6_IJS8_SA_S9_EEENS6_IJNS7_ILi1EEESI_SI_EEESC_SE_Li128ELb1ELb1ELb1ELb0EEENS1_36VarlenDynamicPersistentTileSchedulerILi128ELi80ELi128ELi128ELb1ELb1ELb0ELb1ELb0ELb1EEEEEEEEEvNT_6ParamsE)
        /*0050*/ 	.word	0x00000004


	//----- nvinfo : EIATTR_FRAME_SIZE
	.align		4
.L_24:
        /*0054*/ 	.byte	0x04, 0x11
        /*0056*/ 	.short	(.L_26 - .L_25)
	.align		4
.L_25:
        /*0058*/ 	.word	index@(_ZN7cutlass13device_kernelIN5flash19enable_sm80_to_sm89INS1_16FlashAttnFwdSm80INS1_25CollectiveMainloopFwdSm80ILi4ELi1ELb0EN4cute5tupleIJNS5_1CILi128EEENS7_ILi80EEENS7_ILi64EEEEEELi64ENS_6half_tEfNS_4arch4Sm80ELb0ELb1ELb1ELb1ELb0ELb1ELb1ELb1EEENS1_21CollectiveEpilogueFwdINS6_IJS8_SA_S9_EEENS6_IJNS7_ILi1EEESI_SI_EEESC_SE_Li128ELb1ELb1ELb1ELb0EEENS1_36VarlenDynamicPersistentTileSchedulerILi128ELi80ELi128ELi128ELb1ELb1ELb0ELb1ELb0ELb1EEEEEEEEEvNT_6ParamsE)
        /*005c*/ 	.word	0x00000000


	//----- nvinfo : EIATTR_REGCOUNT
	.align		4
.L_26:
        /*0060*/ 	.byte	0x04, 0x2f
        /*0062*/ 	.short	(.L_28 - .L_27)
	.align		4
.L_27:
        /*0064*/ 	.word	index@(_ZN7cutlass13device_kernelIN5flash19enable_sm80_to_sm89INS1_16FlashAttnFwdSm80INS1_25CollectiveMainloopFwdSm80ILi4ELi1ELb0EN4cute5tupleIJNS5_1CILi128EEENS7_ILi80EEENS7_ILi64EEEEEELi64ENS_6half_tEfNS_4arch4Sm80ELb0ELb1ELb1ELb1ELb0ELb0ELb1ELb1EEENS1_21CollectiveEpilogueFwdINS6_IJS8_SA_S9_EEENS6_IJNS7_ILi1EEESI_SI_EEESC_SE_Li128ELb1ELb1ELb1ELb0EEENS1_36VarlenDynamicPersistentTileSchedulerILi128ELi80ELi128ELi128ELb1ELb1ELb0ELb1ELb0ELb1EEEEEEEEEvNT_6ParamsE)
        /*0068*/ 	.word	0x00000004


	//----- nvinfo : EIATTR_FRAME_SIZE
	.align		4
.L_28:
        /*006c*/ 	.byte	0x04, 0x11
        /*006e*/ 	.short	(.L_30 - .L_29)
	.align		4
.L_29:
        /*0070*/ 	.word	index@(_ZN7cutlass13device_kernelIN5flash19enable_sm80_to_sm89INS1_16FlashAttnFwdSm80INS1_25CollectiveMainloopFwdSm80ILi4ELi1ELb0EN4cute5tupleIJNS5_1CILi128EEENS7_ILi80EEENS7_ILi64EEEEEELi64ENS_6half_tEfNS_4arch4Sm80ELb0ELb1ELb1ELb1ELb0ELb0ELb1ELb1EEENS1_21CollectiveEpilogueFwdINS6_IJS8_SA_S9_EEENS6_IJNS7_ILi1EEESI_SI_EEESC_SE_Li128ELb1ELb1ELb1ELb0EEENS1_36VarlenDynamicPersistentTileSchedulerILi128ELi80ELi128ELi128ELb1ELb1ELb0ELb1ELb0ELb1EEEEEEEEEvNT_6ParamsE)
        /*0074*/ 	.word	0x00000000


	//----- nvinfo : EIATTR_REGCOUNT
	.align		4
.L_30:
        /*0078*/ 	.byte	0x04, 0x2f
        /*007a*/ 	.short	(.L_32 - .L_31)
	.align		4
.L_31:
        /*007c*/ 	.word	index@(_ZN7cutlass13device_kernelIN5flash19enable_sm80_to_sm89INS1_16FlashAttnFwdSm80INS1_25CollectiveMainloopFwdSm80ILi4ELi1ELb0EN4cute5tupleIJNS5_1CILi128EEENS7_ILi96EEENS7_ILi64EEEEEELi64ENS_6half_tEfNS_4arch4Sm80ELb0ELb1ELb1ELb0ELb0ELb0ELb1ELb1EEENS1_21CollectiveEpilogueFwdINS6_IJS8_SA_S9_EEENS6_IJNS7_ILi1EEESI_SI_EEESC_SE_Li128ELb0ELb1ELb1ELb0EEENS1_19SingleTileSchedulerILb0ELb1ELb1ELi128EEEEEEEEEvNT_6ParamsE)
        /*0080*/ 	.word	0x00000004


	//----- nvinfo : EIATTR_FRAME_SIZE
	.align		4
.L_32:
        /*0084*/ 	.byte	0x04, 0x11
        /*0086*/ 	.short	(.L_34 - .L_33)
	.align		4
.L_33:
        /*0088*/ 	.word	index@(_ZN7cutlass13device_kernelIN5flash19enable_sm80_to_sm89INS1_16FlashAttnFwdSm80INS1_25CollectiveMainloopFwdSm80ILi4ELi1ELb0EN4cute5tupleIJNS5_1CILi128EEENS7_ILi96EEENS7_ILi64EEEEEELi64ENS_6half_tEfNS_4arch4Sm80ELb0ELb1ELb1ELb0ELb0ELb0ELb1ELb1EEENS1_21CollectiveEpilogueFwdINS6_IJS8_SA_S9_EEENS6_IJNS7_ILi1EEESI_SI_EEESC_SE_Li128ELb0ELb1ELb1ELb0EEENS1_19SingleTileSchedulerILb0ELb1ELb1ELi128EEEEEEEEEvNT_6ParamsE)
        /*008c*/ 	.word	0x00000000


	//----- nvinfo : EIATTR_REGCOUNT
	.align		4
.L_34:
        /*0090*/ 	.byte	0x04, 0x2f
        /*0092*/ 	.short	(.L_36 - .L_35)
	.align		4
.L_35:
        /*0094*/ 	.word	index@(_ZN7cutlass13device_kernelIN5flash19enable_sm80_to_sm89INS1_16FlashAttnFwdSm80INS1_25CollectiveMainloopFwdSm80ILi4ELi1ELb0EN4cute5tupleIJNS5_1CILi128EEENS7_ILi80EEENS7_ILi64EEEEEELi64ENS_6half_tEfNS_4arch4Sm80ELb0ELb0ELb1ELb1ELb0ELb1ELb1ELb1EEENS1_21CollectiveEpilogueFwdINS6_IJS8_SA_S9_EEENS6_IJNS7_ILi1EEESI_SI_EEESC_SE_Li128ELb1ELb1ELb1ELb0EEENS1_36VarlenDynamicPersistentTileSchedulerILi128ELi80ELi128ELi128ELb1ELb1ELb0ELb0ELb1ELb1EEEEEEEEEvNT_6ParamsE)
        /*0098*/ 	.word	0x00000004


	//----- nvinfo : EIATTR_FRAME_SIZE
	.align		4
.L_36:
        /*009c*/ 	.byte	0x04, 0x11
        /*009e*/ 	.short	(.L_38 - .L_37)
	.align		4
.L_37:
        /*00a0*/ 	.word	index@(_ZN7cutlass13device_kernelIN5flash19enable_sm80_to_sm89INS1_16FlashAttnFwdSm80INS1_25CollectiveMainloopFwdSm80ILi4ELi1ELb0EN4cute5tupleIJNS5_1CILi128EEENS7_ILi80EEENS7_ILi64EEEEEELi64ENS_6half_tEfNS_4arch4Sm80ELb0ELb0ELb1ELb1ELb0ELb1ELb1ELb1EEENS1_21CollectiveEpilogueFwdINS6_IJS8_SA_S9_EEENS6_IJNS7_ILi1EEESI_SI_EEESC_SE_Li128ELb1ELb1ELb1ELb0EEENS1_36VarlenDynamicPersistentTileSchedulerILi128ELi80ELi128ELi128ELb1ELb1ELb0ELb0ELb1ELb1EEEEEEEEEvNT_6ParamsE)
        /*00a4*/ 	.word	0x00000000


	//----- nvinfo : EIATTR_REGCOUNT
	.align		4
.L_38:
        /*00a8*/ 	.byte	0x04, 0x2f
        /*00aa*/ 	.short	(.L_40 - .L_39)
	.align		4
.L_39:
        /*00ac*/ 	.word	index@(_ZN7cutlass13device_kernelIN5flash19enable_sm80_to_sm89INS1_16FlashAttnFwdSm80INS1_25CollectiveMainloopFwdSm80ILi4ELi1ELb0EN4cute5tupleIJNS5_1CILi128EEENS7_ILi80EEENS7_ILi64EEEEEELi64ENS_6half_tEfNS_4arch4Sm80ELb0ELb0ELb1ELb1ELb0ELb0ELb1ELb1EEENS1_21CollectiveEpilogueFwdINS6_IJS8_SA_S9_EEENS6_IJNS7_ILi1EEESI_SI_EEESC_SE_Li128ELb1ELb1ELb1ELb0EEENS1_36VarlenDynamicPersistentTileSchedulerILi128ELi80ELi128ELi128ELb1ELb1ELb0ELb0ELb1ELb1EEEEEEEEEvNT_6ParamsE)
        /*00b0*/ 	.word	0x00000004


	//----- nvinfo : EIATTR_FRAME_SIZE
	.align		4
.L_40:
        /*00b4*/ 	.byte	0x04, 0x11
        /*00b6*/ 	.short	(.L_42 - .L_41)
	.align		4
.L_41:
        /*00b8*/ 	.word	index@(_ZN7cutlass13device_kernelIN5flash19enable_sm80_to_sm89INS1_16FlashAttnFwdSm80INS1_25CollectiveMainloopFwdSm80ILi4ELi1ELb0EN4cute5tupleIJNS5_1CILi128EEENS7_ILi80EEENS7_ILi64EEEEEELi64ENS_6half_tEfNS_4arch4Sm80ELb0ELb0ELb1ELb1ELb0ELb0ELb1ELb1EEENS1_21CollectiveEpilogueFwdINS6_IJS8_SA_S9_EEENS6_IJNS7_ILi1EEESI_SI_EEESC_SE_Li128ELb1ELb1ELb1ELb0EEENS1_36VarlenDynamicPersistentTileSchedulerILi128ELi80ELi128ELi128ELb1ELb1ELb0ELb0ELb1ELb1EEEEEEEEEvNT_6ParamsE)
        /*00bc*/ 	.word	0x00000000


	//----- nvinfo : EIATTR_REGCOUNT
	.align		4
.L_42:
        /*00c0*/ 	.byte	0x04, 0x2f
        /*00c2*/ 	.short	(.L_44 - .L_43)
	.align		4
.L_43:
        /*00c4*/ 	.word	index@(_ZN7cutlass13device_kernelIN5flash19enable_sm80_to_sm89INS1_16FlashAttnFwdSm80INS1_25CollectiveMainloopFwdSm80ILi4ELi1ELb0EN4cute5tupleIJNS5_1CILi128EEENS7_ILi112EEENS7_ILi64EEEEEELi64ENS_6half_tEfNS_4arch4Sm80ELb0ELb0ELb1ELb0ELb0ELb0ELb1ELb1EEENS1_21CollectiveEpilogueFwdINS6_IJS8_SA_S9_EEENS6_IJNS7_ILi1EEESI_SI_EEESC_SE_Li128ELb0ELb1ELb1ELb0EEENS1_19SingleTileSchedulerILb0ELb1ELb1ELi128EEEEEEEEEvNT_6ParamsE)
        /*00c8*/ 	.word	0x00000004


	//----- nvinfo : EIATTR_FRAME_SIZE
	.align		4
.L_44:
        /*00cc*/ 	.byte	0x04, 0x11
        /*00ce*/ 	.short	(.L_46 - .L_45)
	.align		4
.L_45:
        /*00d0*/ 	.word	index@(_ZN7cutlass13device_kernelIN5flash19enable_sm80_to_sm89INS1_16FlashAttnFwdSm80INS1_25CollectiveMainloopFwdSm80ILi4ELi1ELb0EN4cute5tupleIJNS5_1CILi128EEENS7_ILi112EEENS7_ILi64EEEEEELi64ENS_6half_tEfNS_4arch4Sm80ELb0ELb0ELb1ELb0ELb0ELb0ELb1ELb1EEENS1_21CollectiveEpilogueFwdINS6_IJS8_SA_S9_EEENS6_IJNS7_ILi1EEESI_SI_EEESC_SE_Li128ELb0ELb1ELb1ELb0EEENS1_19SingleTileSchedulerILb0ELb1ELb1ELi128EEEEEEEEEvNT_6ParamsE)
        /*00d4*/ 	.word	0x00000000


	//----- nvinfo : EIATTR_MIN_STACK_SIZE
	.align		4
.L_46:
        /*00d8*/ 	.byte	0x04, 0x12
        /*00da*/ 	.short	(.L_48 - .L_47)
	.align		4
.L_47:
        /*00dc*/ 	.word	index@(_ZN7cutlass13device_kernelIN5flash19enable_sm80_to_sm89INS1_16FlashAttnFwdSm80INS1_25CollectiveMainloopFwdSm80ILi4ELi1ELb0EN4cute5tupleIJNS5_1CILi128EEENS7_ILi112EEENS7_ILi64EEEEEELi64ENS_6half_tEfNS_4arch4Sm80ELb0ELb0ELb1ELb0ELb0ELb0ELb1ELb1EEENS1_21CollectiveEpilogueFwdINS6_IJS8_SA_S9_EEENS6_IJNS7_ILi1EEESI_SI_EEESC_SE_Li128ELb0ELb1ELb1ELb0EEENS1_19SingleTileSchedulerILb0ELb1ELb1ELi128EEEEEEEEEvNT_6ParamsE)
        /*00e0*/ 	.word	0x00000000


	//----- nvinfo : EIATTR_MIN_STACK_SIZE
	.align		4
.L_48:
        /*00e4*/ 	.byte	0x04, 0x12
        /*00e6*/ 	.short	(.L_50 - .L_49)
	.align		4
.L_49:
        /*00e8*/ 	.word	index@(_ZN7cutlass13device_kernelIN5flash19enable_sm80_to_sm89INS1_16FlashAttnFwdSm80INS1_25CollectiveMainloopFwdSm80ILi4ELi1ELb0EN4cute5tupleIJNS5_1CILi128EEENS7_ILi80EEENS7_ILi64EEEEEELi64ENS_6half_tEfNS_4arch4Sm80ELb0ELb0ELb1ELb1ELb0ELb0ELb1ELb1EEENS1_21CollectiveEpilogueFwdINS6_IJS8_SA_S9_EEENS6_IJNS7_ILi1EEESI_SI_EEESC_SE_Li128ELb1ELb1ELb1ELb0EEENS1_36VarlenDynamicPersistentTileSchedulerILi128ELi80ELi128ELi128ELb1ELb1ELb0ELb0ELb1ELb1EEEEEEEEEvNT_6ParamsE)
        /*00ec*/ 	.word	0x00000000


	//----- nvinfo : EIATTR_MIN_STACK_SIZE
	.align		4
.L_50:
        /*00f0*/ 	.byte	0x04, 0x12
        /*00f2*/ 	.short	(.L_52 - .L_51)
	.align		4
.L_51:
        /*00f4*/ 	.word	index@(_ZN7cutlass13device_kernelIN5flash19enable_sm80_to_sm89INS1_16FlashAttnFwdSm80INS1_25CollectiveMainloopFwdSm80ILi4ELi1ELb0EN4cute5tupleIJNS5_1CILi128EEENS7_ILi80EEENS7_ILi64EEEEEELi64ENS_6half_tEfNS_4arch4Sm80ELb0ELb0ELb1ELb1ELb0ELb1ELb1ELb1EEENS1_21CollectiveEpilogueFwdINS6_IJS8_SA_S9_EEENS6_IJNS7_ILi1EEESI_SI_EEESC_SE_Li128ELb1ELb1ELb1ELb0EEENS1_36VarlenDynamicPersistentTileSchedulerILi128ELi80ELi128ELi128ELb1ELb1ELb0ELb0ELb1ELb1EEEEEEEEEvNT_6ParamsE)
        /*00f8*/ 	.word	0x00000000


	//----- nvinfo : EIATTR_MIN_STACK_SIZE
	.align		4
.L_52:
        /*00fc*/ 	.byte	0x04, 0x12
        /*00fe*/ 	.short	(.L_54 - .L_53)
	.align		4
.L_53:
        /*0100*/ 	.word	index@(_ZN7cutlass13device_kernelIN5flash19enable_sm80_to_sm89INS1_16FlashAttnFwdSm80INS1_25CollectiveMainloopFwdSm80ILi4ELi1ELb0EN4cute5tupleIJNS5_1CILi128EEENS7_ILi96EEENS7_ILi64EEEEEELi64ENS_6half_tEfNS_4arch4Sm80ELb0ELb1ELb1ELb0ELb0ELb0ELb1ELb1EEENS1_21CollectiveEpilogueFwdINS6_IJS8_SA_S9_EEENS6_IJNS7_ILi1EEESI_SI_EEESC_SE_Li128ELb0ELb1ELb1ELb0EEENS1_19SingleTileSchedulerILb0ELb1ELb1ELi128EEEEEEEEEvNT_6ParamsE)
        /*0104*/ 	.word	0x00000000


	//----- nvinfo : EIATTR_MIN_STACK_SIZE
	.align		4
.L_54:
        /*0108*/ 	.byte	0x04, 0x12
        /*010a*/ 	.short	(.L_56 - .L_55)
	.align		4
.L_55:
        /*010c*/ 	.word	index@(_ZN7cutlass13device_kernelIN5flash19enable_sm80_to_sm89INS1_16FlashAttnFwdSm80INS1_25CollectiveMainloopFwdSm80ILi4ELi1ELb0EN4cute5tupleIJNS5_1CILi128EEENS7_ILi80EEENS7_ILi64EEEEEELi64ENS_6half_tEfNS_4arch4Sm80ELb0ELb1ELb1ELb1ELb0ELb0ELb1ELb1EEENS1_21CollectiveEpilogueFwdINS6_IJS8_SA_S9_EEENS6_IJNS7_ILi1EEESI_SI_EEESC_SE_Li128ELb1ELb1ELb1ELb0EEENS1_36VarlenDynamicPersistentTileSchedulerILi128ELi80ELi128ELi128ELb1ELb1ELb0ELb1ELb0ELb1EEEEEEEEEvNT_6ParamsE)
        /*0110*/ 	.word	0x00000000


	//----- nvinfo : EIATTR_MIN_STACK_SIZE
	.align		4
.L_56:
        /*0114*/ 	.byte	0x04, 0x12
        /*0116*/ 	.short	(.L_58 - .L_57)
	.align		4
.L_57:
        /*0118*/ 	.word	index@(_ZN7cutlass13device_kernelIN5flash19enable_sm80_to_sm89INS1_16FlashAttnFwdSm80INS1_25CollectiveMainloopFwdSm80ILi4ELi1ELb0EN4cute5tupleIJNS5_1CILi128EEENS7_ILi80EEENS7_ILi64EEEEEELi64ENS_6half_tEfNS_4arch4Sm80ELb0ELb1ELb1ELb1ELb0ELb1ELb1ELb1EEENS1_21CollectiveEpilogueFwdINS6_IJS8_SA_S9_EEENS6_IJNS7_ILi1EEESI_SI_EEESC_SE_Li128ELb1ELb1ELb1ELb0EEENS1_36VarlenDynamicPersistentTileSchedulerILi128ELi80ELi128ELi128ELb1ELb1ELb0ELb1ELb0ELb1EEEEEEEEEvNT_6ParamsE)
        /*011c*/ 	.word	0x00000000


	//----- nvinfo : EIATTR_MIN_STACK_SIZE
	.align		4
.L_58:
        /*0120*/ 	.byte	0x04, 0x12
        /*0122*/ 	.short	(.L_60 - .L_59)
	.align		4
.L_59:
        /*0124*/ 	.word	index@(_ZN7cutlass13device_kernelIN5flash19enable_sm80_to_sm89INS1_16FlashAttnFwdSm80INS1_25CollectiveMainloopFwdSm80ILi4ELi1ELb0EN4cute5tupleIJNS5_1CILi128EEENS7_ILi112EEENS7_ILi64EEEEEELi64ENS_6half_tEfNS_4arch4Sm80ELb1ELb0ELb1ELb0ELb0ELb0ELb1ELb1EEENS1_21CollectiveEpilogueFwdINS6_IJS8_SA_S9_EEENS6_IJNS7_ILi1EEESI_SI_EEESC_SE_Li128ELb0ELb1ELb1ELb0EEENS1_30DynamicPersistentTileSchedulerILi128ELi128ELb1ELb1ELb0EEEEEEEEEvNT_6ParamsE)
        /*0128*/ 	.word	0x00000000


	//----- nvinfo : EIATTR_MIN_STACK_SIZE
	.align		4
.L_60:
        /*012c*/ 	.byte	0x04, 0x12
        /*012e*/ 	.short	(.L_62 - .L_61)
	.align		4
.L_61:
        /*0130*/ 	.word	index@(_ZN7cutlass13device_kernelIN5flash19enable_sm80_to_sm89INS1_16FlashAttnFwdSm80INS1_25CollectiveMainloopFwdSm80ILi4ELi1ELb0EN4cute5tupleIJNS5_1CILi128EEENS7_ILi80EEENS7_ILi64EEEEEELi64ENS_6half_tEfNS_4arch4Sm80ELb1ELb0ELb1ELb1ELb0ELb0ELb1ELb1EEENS1_21CollectiveEpilogueFwdINS6_IJS8_SA_S9_EEENS6_IJNS7_ILi1EEESI_SI_EEESC_SE_Li128ELb1ELb1ELb1ELb0EEENS1_36VarlenDynamicPersistentTileSchedulerILi128ELi80ELi128ELi128ELb1ELb1ELb0ELb1ELb1ELb1EEEEEEEEEvNT_6ParamsE)
        /*0134*/ 	.word	0x00000000


	//----- nvinfo : EIATTR_MIN_STACK_SIZE
	.align		4
.L_62:
        /*0138*/ 	.byte	0x04, 0x12
        /*013a*/ 	.short	(.L_64 - .L_63)
	.align		4
.L_63:
        /*013c*/ 	.word	index@(_ZN7cutlass13device_kernelIN5flash19enable_sm80_to_sm89INS1_16FlashAttnFwdSm80INS1_25CollectiveMainloopFwdSm80ILi4ELi1ELb0EN4cute5tupleIJNS5_1CILi128EEENS7_ILi80EEENS7_ILi64EEEEEELi64ENS_6half_tEfNS_4arch4Sm80ELb1ELb0ELb1ELb1ELb0ELb1ELb1ELb1EEENS1_21CollectiveEpilogueFwdINS6_IJS8_SA_S9_EEENS6_IJNS7_ILi1EEESI_SI_EEESC_SE_Li128ELb1ELb1ELb1ELb0EEENS1_36VarlenDynamicPersistentTileSchedulerILi128ELi80ELi128ELi128ELb1ELb1ELb0ELb1ELb1ELb1EEEEEEEEEvNT_6ParamsE)
        /*0140*/ 	.word	0x00000000
.L_64:


//--------------------- .nv.compat                --------------------------
	.section	.nv.compat,"",@"SHT_CUDA_COMPAT_INFO"
	.align	4
        /*0000*/ 	.byte	0x02, 0x09, 0x01, 0x00, 0x02, 0x02, 0x01, 0x00, 0x02, 0x05, 0x05, 0x00, 0x03, 0x07, 0x01, 0x01
        /*0010*/ 	.byte	0x02, 0x03, 0x00, 0x00, 0x02, 0x06, 0x01, 0x00, 0x04, 0x0b, 0x08, 0x00, 0x00, 0x00, 0x00, 0x00
        /*0020*/ 	.byte	0x00, 0x00, 0x00, 0x00


//--------------------- .nv.info._ZN7cutlass13device_kernelIN5flash19enable_sm80_to_sm89INS1_16FlashAttnFwdSm80INS1_25CollectiveMainloopFwdSm80ILi4ELi1ELb0EN4cute5tupleIJNS5_1CILi128EEENS7_ILi112EEENS7_ILi64EEEEEELi64ENS_6half_tEfNS_4arch4Sm80ELb0ELb0ELb1ELb0ELb0ELb0ELb1ELb1EEENS1_21CollectiveEpilogueFwdINS6_IJS8_SA_S9_EEENS6_IJNS7_ILi1EEESI_SI_EEESC_SE_Li128ELb0ELb1ELb1ELb0EEENS1_19SingleTileSchedulerILb0ELb1ELb1ELi128EEEEEEEEEvNT_6ParamsE --------------------------
	.section	.nv.info._ZN7cutlass13device_kernelIN5flash19enable_sm80_to_sm89INS1_16FlashAttnFwdSm80INS1_25CollectiveMainloopFwdSm80ILi4ELi1ELb0EN4cute5tupleIJNS5_1CILi128EEENS7_ILi112EEENS7_ILi64EEEEEELi64ENS_6half_tEfNS_4arch4Sm80ELb0ELb0ELb1ELb0ELb0ELb0ELb1ELb1EEENS1_21CollectiveEpilogueFwdINS6_IJS8_SA_S9_EEENS6_IJNS7_ILi1EEESI_SI_EEESC_SE_Li128ELb0ELb1ELb1ELb0EEENS1_19SingleTileSchedulerILb0ELb1ELb1ELi128EEEEEEEEEvNT_6ParamsE,"",@"SHT_CUDA_INFO"
	.sectionflags	@""
	.align	4


	//----- nvinfo : EIATTR_CUDA_API_VERSION
	.align		4
        /*0000*/ 	.byte	0x04, 0x37
        /*0002*/ 	.short	(.L_66 - .L_65)
.L_65:
        /*0004*/ 	.word	0x00000082


	//----- nvinfo : EIATTR_KPARAM_INFO
	.align		4
.L_66:
        /*0008*/ 	.byte	0x04, 0x17
        /*000a*/ 	.short	(.L_68 - .L_67)
.L_67:
        /*000c*/ 	.word	0x00000000
        /*0010*/ 	.short	0x0000
        /*0012*/ 	.short	0x0000
        /*0014*/ 	.byte	0x00, 0xf0, 0x61, 0x10


	//----- nvinfo : EIATTR_SPARSE_MMA_MASK
	.align		4
.L_68:
        /*0018*/ 	.byte	0x03, 0x50
        /*001a*/ 	.short	0x0000


	//----- nvinfo : EIATTR_MAXREG_COUNT
	.align		4
        /*001c*/ 	.byte	0x03, 0x1b
        /*001e*/ 	.short	0x00ff


	//----- nvinfo : EIATTR_MERCURY_ISA_VERSION
	.align		4
        /*0020*/ 	.byte	0x03, 0x5f
        /*0022*/ 	.short	0x0101


	//----- nvinfo : EIATTR_EXIT_INSTR_OFFSETS
	.align		4
        /*0024*/ 	.byte	0x04, 0x1c
        /*0026*/ 	.short	(.L_70 - .L_69)


	//   ....[0]....
.L_69:
        /*0028*/ 	.word	0x00000010


	//----- nvinfo : EIATTR_MAX_THREADS
	.align		4
.L_70:
        /*002c*/ 	.byte	0x04, 0x05
        /*002e*/ 	.short	(.L_72 - .L_71)
.L_71:
        /*0030*/ 	.word	0x00000080
        /*0034*/ 	.word	0x00000001
        /*0038*/ 	.word	0x00000001


	//----- nvinfo : EIATTR_CBANK_PARAM_SIZE
	.align		4
.L_72:
        /*003c*/ 	.byte	0x03, 0x19
        /*003e*/ 	.short	0x0418


	//----- nvinfo : EIATTR_PARAM_CBANK
	.align		4
        /*0040*/ 	.byte	0x04, 0x0a
        /*0042*/ 	.short	(.L_74 - .L_73)
	.align		4
.L_73:
        /*0044*/ 	.word	index@(.nv.constant0._ZN7cutlass13device_kernelIN5flash19enable_sm80_to_sm89INS1_16FlashAttnFwdSm80INS1_25CollectiveMainloopFwdSm80ILi4ELi1ELb0EN4cute5tupleIJNS5_1CILi128EEENS7_ILi112EEENS7_ILi64EEEEEELi64ENS_6half_tEfNS_4arch4Sm80ELb0ELb0ELb1ELb0ELb0ELb0ELb1ELb1EEENS1_21CollectiveEpilogueFwdINS6_IJS8_SA_S9_EEENS6_IJNS7_ILi1EEESI_SI_EEESC_SE_Li128ELb0ELb1ELb1ELb0EEENS1_19SingleTileSchedulerILb0ELb1ELb1ELi128EEEEEEEEEvNT_6ParamsE)
        /*0048*/ 	.short	0x0210
        /*004a*/ 	.short	0x0418


	//----- nvinfo : EIATTR_SW_WAR
	.align		4
.L_74:
        /*004c*/ 	.byte	0x04, 0x36
        /*004e*/ 	.short	(.L_76 - .L_75)
.L_75:
        /*0050*/ 	.word	0x00000008
.L_76:


//--------------------- .nv.info._ZN7cutlass13device_kernelIN5flash19enable_sm80_to_sm89INS1_16FlashAttnFwdSm80INS1_25CollectiveMainloopFwdSm80ILi4ELi1ELb0EN4cute5tupleIJNS5_1CILi128EEENS7_ILi80EEENS7_ILi64EEEEEELi64ENS_6half_tEfNS_4arch4Sm80ELb0ELb0ELb1ELb1ELb0ELb0ELb1ELb1EEENS1_21CollectiveEpilogueFwdINS6_IJS8_SA_S9_EEENS6_IJNS7_ILi1EEESI_SI_EEESC_SE_Li128ELb1ELb1ELb1ELb0EEENS1_36VarlenDynamicPersistentTileSchedulerILi128ELi80ELi128ELi128ELb1ELb1ELb0ELb0ELb1ELb1EEEEEEEEEvNT_6ParamsE --------------------------
	.section	.nv.info._ZN7cutlass13device_kernelIN5flash19enable_sm80_to_sm89INS1_16FlashAttnFwdSm80INS1_25CollectiveMainloopFwdSm80ILi4ELi1ELb0EN4cute5tupleIJNS5_1CILi128EEENS7_ILi80EEENS7_ILi64EEEEEELi64ENS_6half_tEfNS_4arch4Sm80ELb0ELb0ELb1ELb1ELb0ELb0ELb1ELb1EEENS1_21CollectiveEpilogueFwdINS6_IJS8_SA_S9_EEENS6_IJNS7_ILi1EEESI_SI_EEESC_SE_Li128ELb1ELb1ELb1ELb0EEENS1_36VarlenDynamicPersistentTileSchedulerILi128ELi80ELi128ELi128ELb1ELb1ELb0ELb0ELb1ELb1EEEEEEEEEvNT_6ParamsE,"",@"SHT_CUDA_INFO"
	.sectionflags	@""
	.align	4


	//----- nvinfo : EIATTR_CUDA_API_VERSION
	.align		4
        /*0000*/ 	.byte	0x04, 0x37
        /*0002*/ 	.short	(.L_78 - .L_77)
.L_77:
        /*0004*/ 	.word	0x00000082


	//----- nvinfo : EIATTR_KPARAM_INFO
	.align		4
.L_78:
        /*0008*/ 	.byte	0x04, 0x17
        /*000a*/ 	.short	(.L_80 - .L_79)
.L_79:
        /*000c*/ 	.word	0x00000000
        /*0010*/ 	.short	0x0000
        /*0012*/ 	.short	0x0000
        /*0014*/ 	.byte	0x00, 0xf0, 0xe1, 0x10


	//----- nvinfo : EIATTR_SPARSE_MMA_MASK
	.align		4
.L_80:
        /*0018*/ 	.byte	0x03, 0x50
        /*001a*/ 	.short	0x0000


	//----- nvinfo : EIATTR_MAXREG_COUNT
	.align		4
        /*001c*/ 	.byte	0x03, 0x1b
        /*001e*/ 	.short	0x00ff


	//----- nvinfo : EIATTR_MERCURY_ISA_VERSION
	.align		4
        /*0020*/ 	.byte	0x03, 0x5f
        /*0022*/ 	.short	0x0101


	//----- nvinfo : EIATTR_EXIT_INSTR_OFFSETS
	.align		4
        /*0024*/ 	.byte	0x04, 0x1c
        /*0026*/ 	.short	(.L_82 - .L_81)


	//   ....[0]....
.L_81:
        /*0028*/ 	.word	0x00000010


	//----- nvinfo : EIATTR_MAX_THREADS
	.align		4
.L_82:
        /*002c*/ 	.byte	0x04, 0x05
        /*002e*/ 	.short	(.L_84 - .L_83)
.L_83:
        /*0030*/ 	.word	0x00000080
        /*0034*/ 	.word	0x00000001
        /*0038*/ 	.word	0x00000001


	//----- nvinfo : EIATTR_CBANK_PARAM_SIZE
	.align		4
.L_84:
        /*003c*/ 	.byte	0x03, 0x19
        /*003e*/ 	.short	0x0438


	//----- nvinfo : EIATTR_PARAM_CBANK
	.align		4
        /*0040*/ 	.byte	0x04, 0x0a
        /*0042*/ 	.short	(.L_86 - .L_85)
	.align		4
.L_85:
        /*0044*/ 	.word	index@(.nv.constant0._ZN7cutlass13device_kernelIN5flash19enable_sm80_to_sm89INS1_16FlashAttnFwdSm80INS1_25CollectiveMainloopFwdSm80ILi4ELi1ELb0EN4cute5tupleIJNS5_1CILi128EEENS7_ILi80EEENS7_ILi64EEEEEELi64ENS_6half_tEfNS_4arch4Sm80ELb0ELb0ELb1ELb1ELb0ELb0ELb1ELb1EEENS1_21CollectiveEpilogueFwdINS6_IJS8_SA_S9_EEENS6_IJNS7_ILi1EEESI_SI_EEESC_SE_Li128ELb1ELb1ELb1ELb0EEENS1_36VarlenDynamicPersistentTileSchedulerILi128ELi80ELi128ELi128ELb1ELb1ELb0ELb0ELb1ELb1EEEEEEEEEvNT_6ParamsE)
        /*0048*/ 	.short	0x0210
        /*004a*/ 	.short	0x0438


	//----- nvinfo : EIATTR_SW_WAR
	.align		4
.L_86:
        /*004c*/ 	.byte	0x04, 0x36
        /*004e*/ 	.short	(.L_88 - .L_87)
.L_87:
        /*0050*/ 	.word	0x00000008
.L_88:


//--------------------- .nv.info._ZN7cutlass13device_kernelIN5flash19enable_sm80_to_sm89INS1_16FlashAttnFwdSm80INS1_25CollectiveMainloopFwdSm80ILi4ELi1ELb0EN4cute5tupleIJNS5_1CILi128EEENS7_ILi80EEENS7_ILi64EEEEEELi64ENS_6half_tEfNS_4arch4Sm80ELb0ELb0ELb1ELb1ELb0ELb1ELb1ELb1EEENS1_21CollectiveEpilogueFwdINS6_IJS8_SA_S9_EEENS6_IJNS7_ILi1EEESI_SI_EEESC_SE_Li128ELb1ELb1ELb1ELb0EEENS1_36VarlenDynamicPersistentTileSchedulerILi128ELi80ELi128ELi128ELb1ELb1ELb0ELb0ELb1ELb1EEEEEEEEEvNT_6ParamsE --------------------------
	.section	.nv.info._ZN7cutlass13device_kernelIN5flash19enable_sm80_to_sm89INS1_16FlashAttnFwdSm80INS1_25CollectiveMainloopFwdSm80ILi4ELi1ELb0EN4cute5tupleIJNS5_1CILi128EEENS7_ILi80EEENS7_ILi64EEEEEELi64ENS_6half_tEfNS_4arch4Sm80ELb0ELb0ELb1ELb1ELb0ELb1ELb1ELb1EEENS1_21CollectiveEpilogueFwdINS6_IJS8_SA_S9_EEENS6_IJNS7_ILi1EEESI_SI_EEESC_SE_Li128ELb1ELb1ELb1ELb0EEENS1_36VarlenDynamicPersistentTileSchedulerILi128ELi80ELi128ELi128ELb1ELb1ELb0ELb0ELb1ELb1EEEEEEEEEvNT_6ParamsE,"",@"SHT_CUDA_INFO"
	.sectionflags	@""
	.align	4


	//----- nvinfo : EIATTR_CUDA_API_VERSION
	.align		4
        /*0000*/ 	.byte	0x04, 0x37
        /*0002*/ 	.short	(.L_90 - .L_89)
.L_89:
        /*0004*/ 	.word	0x00000082


	//----- nvinfo : EIATTR_KPARAM_INFO
	.align		4
.L_90:
        /*0008*/ 	.byte	0x04, 0x17
        /*000a*/ 	.short	(.L_92 - .L_91)
.L_91:
        /*000c*/ 	.word	0x00000000
        /*0010*/ 	.short	0x0000
        /*0012*/ 	.short	0x0000
        /*0014*/ 	.byte	0x00, 0xf0, 0xe1, 0x10


	//----- nvinfo : EIATTR_SPARSE_MMA_MASK
	.align		4
.L_92:
        /*0018*/ 	.byte	0x03, 0x50
        /*001a*/ 	.short	0x0000


	//----- nvinfo : EIATTR_MAXREG_COUNT
	.align		4
        /*001c*/ 	.byte	0x03, 0x1b
        /*001e*/ 	.short	0x00ff


	//----- nvinfo : EIATTR_MERCURY_ISA_VERSION
	.align		4
        /*0020*/ 	.byte	0x03, 0x5f
        /*0022*/ 	.short	0x0101


	//----- nvinfo : EIATTR_EXIT_INSTR_OFFSETS
	.align		4
        /*0024*/ 	.byte	0x04, 0x1c
        /*0026*/ 	.short	(.L_94 - .L_93)


	//   ....[0]....
.L_93:
        /*0028*/ 	.word	0x00000010


	//----- nvinfo : EIATTR_MAX_THREADS
	.align		4
.L_94:
        /*002c*/ 	.byte	0x04, 0x05
        /*002e*/ 	.short	(.L_96 - .L_95)
.L_95:
        /*0030*/ 	.word	0x00000080
        /*0034*/ 	.word	0x00000001
        /*0038*/ 	.word	0x00000001


	//----- nvinfo : EIATTR_CBANK_PARAM_SIZE
	.align		4
.L_96:
        /*003c*/ 	.byte	0x03, 0x19
        /*003e*/ 	.short	0x0438


	//----- nvinfo : EIATTR_PARAM_CBANK
	.align		4
        /*0040*/ 	.byte	0x04, 0x0a
        /*0042*/ 	.short	(.L_98 - .L_97)
	.align		4
.L_97:
        /*0044*/ 	.word	index@(.nv.constant0._ZN7cutlass13device_kernelIN5flash19enable_sm80_to_sm89INS1_16FlashAttnFwdSm80INS1_25CollectiveMainloopFwdSm80ILi4ELi1ELb0EN4cute5tupleIJNS5_1CILi128EEENS7_ILi80EEENS7_ILi64EEEEEELi64ENS_6half_tEfNS_4arch4Sm80ELb0ELb0ELb1ELb1ELb0ELb1ELb1ELb1EEENS1_21CollectiveEpilogueFwdINS6_IJS8_SA_S9_EEENS6_IJNS7_ILi1EEESI_SI_EEESC_SE_Li128ELb1ELb1ELb1ELb0EEENS1_36VarlenDynamicPersistentTileSchedulerILi128ELi80ELi128ELi128ELb1ELb1ELb0ELb0ELb1ELb1EEEEEEEEEvNT_6ParamsE)
        /*0048*/ 	.short	0x0210
        /*004a*/ 	.short	0x0438


	//----- nvinfo : EIATTR_SW_WAR
	.align		4
.L_98:
        /*004c*/ 	.byte	0x04, 0x36
        /*004e*/ 	.short	(.L_100 - .L_99)
.L_99:
        /*0050*/ 	.word	0x00000008
.L_100:


//--------------------- .nv.info._ZN7cutlass13device_kernelIN5flash19enable_sm80_to_sm89INS1_16FlashAttnFwdSm80INS1_25CollectiveMainloopFwdSm80ILi4ELi1ELb0EN4cute5tupleIJNS5_1CILi128EEENS7_ILi96EEENS7_ILi64EEEEEELi64ENS_6half_tEfNS_4arch4Sm80ELb0ELb1ELb1ELb0ELb0ELb0ELb1ELb1EEENS1_21CollectiveEpilogueFwdINS6_IJS8_SA_S9_EEENS6_IJNS7_ILi1EEESI_SI_EEESC_SE_Li128ELb0ELb1ELb1ELb0EEENS1_19SingleTileSchedulerILb0ELb1ELb1ELi128EEEEEEEEEvNT_6ParamsE --------------------------
	.section	.nv.info._ZN7cutlass13device_kernelIN5flash19enable_sm80_to_sm89INS1_16FlashAttnFwdSm80INS1_25CollectiveMainloopFwdSm80ILi4ELi1ELb0EN4cute5tupleIJNS5_1CILi128EEENS7_ILi96EEENS7_ILi64EEEEEELi64ENS_6half_tEfNS_4arch4Sm80ELb0ELb1ELb1ELb0ELb0ELb0ELb1ELb1EEENS1_21CollectiveEpilogueFwdINS6_IJS8_SA_S9_EEENS6_IJNS7_ILi1EEESI_SI_EEESC_SE_Li128ELb0ELb1ELb1ELb0EEENS1_19SingleTileSchedulerILb0ELb1ELb1ELi128EEEEEEEEEvNT_6ParamsE,"",@"SHT_CUDA_INFO"
	.sectionflags	@""
	.align	4


	//----- nvinfo : EIATTR_CUDA_API_VERSION
	.align		4
        /*0000*/ 	.byte	0x04, 0x37
        /*0002*/ 	.short	(.L_102 - .L_101)
.L_101:
        /*0004*/ 	.word	0x00000082


	//----- nvinfo : EIATTR_KPARAM_INFO
	.align		4
.L_102:
        /*0008*/ 	.byte	0x04, 0x17
        /*000a*/ 	.short	(.L_104 - .L_103)
.L_103:
        /*000c*/ 	.word	0x00000000
        /*0010*/ 	.short	0x0000
        /*0012*/ 	.short	0x0000
        /*0014*/ 	.byte	0x00, 0xf0, 0x61, 0x10


	//----- nvinfo : EIATTR_SPARSE_MMA_MASK
	.align		4
.L_104:
        /*0018*/ 	.byte	0x03, 0x50
        /*001a*/ 	.short	0x0000


	//----- nvinfo : EIATTR_MAXREG_COUNT
	.align		4
        /*001c*/ 	.byte	0x03, 0x1b
        /*001e*/ 	.short	0x00ff


	//----- nvinfo : EIATTR_MERCURY_ISA_VERSION
	.align		4
        /*0020*/ 	.byte	0x03, 0x5f
        /*0022*/ 	.short	0x0101


	//----- nvinfo : EIATTR_EXIT_INSTR_OFFSETS
	.align		4
        /*0024*/ 	.byte	0x04, 0x1c
        /*0026*/ 	.short	(.L_106 - .L_105)


	//   ....[0]....
.L_105:
        /*0028*/ 	.word	0x00000010


	//----- nvinfo : EIATTR_MAX_THREADS
	.align		4
.L_106:
        /*002c*/ 	.byte	0x04, 0x05
        /*002e*/ 	.short	(.L_108 - .L_107)
.L_107:
        /*0030*/ 	.word	0x00000080
        /*0034*/ 	.word	0x00000001
        /*0038*/ 	.word	0x00000001


	//----- nvinfo : EIATTR_CBANK_PARAM_SIZE
	.align		4
.L_108:
        /*003c*/ 	.byte	0x03, 0x19
        /*003e*/ 	.short	0x0418


	//----- nvinfo : EIATTR_PARAM_CBANK
	.align		4
        /*0040*/ 	.byte	0x04, 0x0a
        /*0042*/ 	.short	(.L_110 - .L_109)
	.align		4
.L_109:
        /*0044*/ 	.word	index@(.nv.constant0._ZN7cutlass13device_kernelIN5flash19enable_sm80_to_sm89INS1_16FlashAttnFwdSm80INS1_25CollectiveMainloopFwdSm80ILi4ELi1ELb0EN4cute5tupleIJNS5_1CILi128EEENS7_ILi96EEENS7_ILi64EEEEEELi64ENS_6half_tEfNS_4arch4Sm80ELb0ELb1ELb1ELb0ELb0ELb0ELb1ELb1EEENS1_21CollectiveEpilogueFwdINS6_IJS8_SA_S9_EEENS6_IJNS7_ILi1EEESI_SI_EEESC_SE_Li128ELb0ELb1ELb1ELb0EEENS1_19SingleTileSchedulerILb0ELb1ELb1ELi128EEEEEEEEEvNT_6ParamsE)
        /*0048*/ 	.short	0x0210
        /*004a*/ 	.short	0x0418


	//----- nvinfo : EIATTR_SW_WAR
	.align		4
.L_110:
        /*004c*/ 	.byte	0x04, 0x36
        /*004e*/ 	.short	(.L_112 - .L_111)
.L_111:
        /*0050*/ 	.word	0x00000008
.L_112:


//--------------------- .nv.info._ZN7cutlass13device_kernelIN5flash19enable_sm80_to_sm89INS1_16FlashAttnFwdSm80INS1_25CollectiveMainloopFwdSm80ILi4ELi1ELb0EN4cute5tupleIJNS5_1CILi128EEENS7_ILi80EEENS7_ILi64EEEEEELi64ENS_6half_tEfNS_4arch4Sm80ELb0ELb1ELb1ELb1ELb0ELb0ELb1ELb1EEENS1_21CollectiveEpilogueFwdINS6_IJS8_SA_S9_EEENS6_IJNS7_ILi1EEESI_SI_EEESC_SE_Li128ELb1ELb1ELb1ELb0EEENS1_36VarlenDynamicPersistentTileSchedulerILi128ELi80ELi128ELi128ELb1ELb1ELb0ELb1ELb0ELb1EEEEEEEEEvNT_6ParamsE --------------------------
	.section	.nv.info._ZN7cutlass13device_kernelIN5flash19enable_sm80_to_sm89INS1_16FlashAttnFwdSm80INS1_25CollectiveMainloopFwdSm80ILi4ELi1ELb0EN4cute5tupleIJNS5_1CILi128EEENS7_ILi80EEENS7_ILi64EEEEEELi64ENS_6half_tEfNS_4arch4Sm80ELb0ELb1ELb1ELb1ELb0ELb0ELb1ELb1EEENS1_21CollectiveEpilogueFwdINS6_IJS8_SA_S9_EEENS6_IJNS7_ILi1EEESI_SI_EEESC_SE_Li128ELb1ELb1ELb1ELb0EEENS1_36VarlenDynamicPersistentTileSchedulerILi128ELi80ELi128ELi128ELb1ELb1ELb0ELb1ELb0ELb1EEEEEEEEEvNT_6ParamsE,"",@"SHT_CUDA_INFO"
	.sectionflags	@""
	.align	4


	//----- nvinfo : EIATTR_CUDA_API_VERSION
	.align		4
        /*0000*/ 	.byte	0x04, 0x37
        /*0002*/ 	.short	(.L_114 - .L_113)
.L_113:
        /*0004*/ 	.word	0x00000082


	//----- nvinfo : EIATTR_KPARAM_INFO
	.align		4
.L_114:
        /*0008*/ 	.byte	0x04, 0x17
        /*000a*/ 	.short	(.L_116 - .L_115)
.L_115:
        /*000c*/ 	.word	0x00000000
        /*0010*/ 	.short	0x0000
        /*0012*/ 	.short	0x0000
        /*0014*/ 	.byte	0x00, 0xf0, 0xe1, 0x10


	//----- nvinfo : EIATTR_SPARSE_MMA_MASK
	.align		4
.L_116:
        /*0018*/ 	.byte	0x03, 0x50
        /*001a*/ 	.short	0x0000


	//----- nvinfo : EIATTR_MAXREG_COUNT
	.align		4
        /*001c*/ 	.byte	0x03, 0x1b
        /*001e*/ 	.short	0x00ff


	//----- nvinfo : EIATTR_MERCURY_ISA_VERSION
	.align		4
        /*0020*/ 	.byte	0x03, 0x5f
        /*0022*/ 	.short	0x0101


	//----- nvinfo : EIATTR_EXIT_INSTR_OFFSETS
	.align		4
        /*0024*/ 	.byte	0x04, 0x1c
        /*0026*/ 	.short	(.L_118 - .L_117)


	//   ....[0]....
.L_117:
        /*0028*/ 	.word	0x00000010


	//----- nvinfo : EIATTR_MAX_THREADS
	.align		4
.L_118:
        /*002c*/ 	.byte	0x04, 0x05
        /*002e*/ 	.short	(.L_120 - .L_119)
.L_119:
        /*0030*/ 	.word	0x00000080
        /*0034*/ 	.word	0x00000001
        /*0038*/ 	.word	0x00000001


	//----- nvinfo : EIATTR_CBANK_PARAM_SIZE
	.align		4
.L_120:
        /*003c*/ 	.byte	0x03, 0x19
        /*003e*/ 	.short	0x0438


	//----- nvinfo : EIATTR_PARAM_CBANK
	.align		4
        /*0040*/ 	.byte	0x04, 0x0a
        /*0042*/ 	.short	(.L_122 - .L_121)
	.align		4
.L_121:
        /*0044*/ 	.word	index@(.nv.constant0._ZN7cutlass13device_kernelIN5flash19enable_sm80_to_sm89INS1_16FlashAttnFwdSm80INS1_25CollectiveMainloopFwdSm80ILi4ELi1ELb0EN4cute5tupleIJNS5_1CILi128EEENS7_ILi80EEENS7_ILi64EEEEEELi64ENS_6half_tEfNS_4arch4Sm80ELb0ELb1ELb1ELb1ELb0ELb0ELb1ELb1EEENS1_21CollectiveEpilogueFwdINS6_IJS8_SA_S9_EEENS6_IJNS7_ILi1EEESI_SI_EEESC_SE_Li128ELb1ELb1ELb1ELb0EEENS1_36VarlenDynamicPersistentTileSchedulerILi128ELi80ELi128ELi128ELb1ELb1ELb0ELb1ELb0ELb1EEEEEEEEEvNT_6ParamsE)
        /*0048*/ 	.short	0x0210
        /*004a*/ 	.short	0x0438


	//----- nvinfo : EIATTR_SW_WAR
	.align		4
.L_122:
        /*004c*/ 	.byte	0x04, 0x36
        /*004e*/ 	.short	(.L_124 - .L_123)
.L_123:
        /*0050*/ 	.word	0x00000008
.L_124:


//--------------------- .nv.info._ZN7cutlass13device_kernelIN5flash19enable_sm80_to_sm89INS1_16FlashAttnFwdSm80INS1_25CollectiveMainloopFwdSm80ILi4ELi1ELb0EN4cute5tupleIJNS5_1CILi128EEENS7_ILi80EEENS7_ILi64EEEEEELi64ENS_6half_tEfNS_4arch4Sm80ELb0ELb1ELb1ELb1ELb0ELb1ELb1ELb1EEENS1_21CollectiveEpilogueFwdINS6_IJS8_SA_S9_EEENS6_IJNS7_ILi1EEESI_SI_EEESC_SE_Li128ELb1ELb1ELb1ELb0EEENS1_36VarlenDynamicPersistentTileSchedulerILi128ELi80ELi128ELi128ELb1ELb1ELb0ELb1ELb0ELb1EEEEEEEEEvNT_6ParamsE --------------------------
	.section	.nv.info._ZN7cutlass13device_kernelIN5flash19enable_sm80_to_sm89INS1_16FlashAttnFwdSm80INS1_25CollectiveMainloopFwdSm80ILi4ELi1ELb0EN4cute5tupleIJNS5_1CILi128EEENS7_ILi80EEENS7_ILi64EEEEEELi64ENS_6half_tEfNS_4arch4Sm80ELb0ELb1ELb1ELb1ELb0ELb1ELb1ELb1EEENS1_21CollectiveEpilogueFwdINS6_IJS8_SA_S9_EEENS6_IJNS7_ILi1EEESI_SI_EEESC_SE_Li128ELb1ELb1ELb1ELb0EEENS1_36VarlenDynamicPersistentTileSchedulerILi128ELi80ELi128ELi128ELb1ELb1ELb0ELb1ELb0ELb1EEEEEEEEEvNT_6ParamsE,"",@"SHT_CUDA_INFO"
	.sectionflags	@""
	.align	4


	//----- nvinfo : EIATTR_CUDA_API_VERSION
	.align		4
        /*0000*/ 	.byte	0x04, 0x37
        /*0002*/ 	.short	(.L_126 - .L_125)
.L_125:
        /*0004*/ 	.word	0x00000082


	//----- nvinfo : EIATTR_KPARAM_INFO
	.align		4
.L_126:
        /*0008*/ 	.byte	0x04, 0x17
        /*000a*/ 	.short	(.L_128 - .L_127)
.L_127:
        /*000c*/ 	.word	0x00000000
        /*0010*/ 	.short	0x0000
        /*0012*/ 	.short	0x0000
        /*0014*/ 	.byte	0x00, 0xf0, 0xe1, 0x10


	//----- nvinfo : EIATTR_SPARSE_MMA_MASK
	.align		4
.L_128:
        /*0018*/ 	.byte	0x03, 0x50
        /*001a*/ 	.short	0x0000


	//----- nvinfo : EIATTR_MAXREG_COUNT
	.align		4
        /*001c*/ 	.byte	0x03, 0x1b
        /*001e*/ 	.short	0x00ff


	//----- nvinfo : EIATTR_MERCURY_ISA_VERSION
	.align		4
        /*0020*/ 	.byte	0x03, 0x5f
        /*0022*/ 	.short	0x0101


	//----- nvinfo : EIATTR_EXIT_INSTR_OFFSETS
	.align		4
        /*0024*/ 	.byte	0x04, 0x1c
        /*0026*/ 	.short	(.L_130 - .L_129)


	//   ....[0]....
.L_129:
        /*0028*/ 	.word	0x00000010


	//----- nvinfo : EIATTR_MAX_THREADS
	.align		4
.L_130:
        /*002c*/ 	.byte	0x04, 0x05
        /*002e*/ 	.short	(.L_132 - .L_131)
.L_131:
        /*0030*/ 	.word	0x00000080
        /*0034*/ 	.word	0x00000001
        /*0038*/ 	.word	0x00000001


	//----- nvinfo : EIATTR_CBANK_PARAM_SIZE
	.align		4
.L_132:
        /*003c*/ 	.byte	0x03, 0x19
        /*003e*/ 	.short	0x0438


	//----- nvinfo : EIATTR_PARAM_CBANK
	.align		4
        /*0040*/ 	.byte	0x04, 0x0a
        /*0042*/ 	.short	(.L_134 - .L_133)
	.align		4
.L_133:
        /*0044*/ 	.word	index@(.nv.constant0._ZN7cutlass13device_kernelIN5flash19enable_sm80_to_sm89INS1_16FlashAttnFwdSm80INS1_25CollectiveMainloopFwdSm80ILi4ELi1ELb0EN4cute5tupleIJNS5_1CILi128EEENS7_ILi80EEENS7_ILi64EEEEEELi64ENS_6half_tEfNS_4arch4Sm80ELb0ELb1ELb1ELb1ELb0ELb1ELb1ELb1EEENS1_21CollectiveEpilogueFwdINS6_IJS8_SA_S9_EEENS6_IJNS7_ILi1EEESI_SI_EEESC_SE_Li128ELb1ELb1ELb1ELb0EEENS1_36VarlenDynamicPersistentTileSchedulerILi128ELi80ELi128ELi128ELb1ELb1ELb0ELb1ELb0ELb1EEEEEEEEEvNT_6ParamsE)
        /*0048*/ 	.short	0x0210
        /*004a*/ 	.short	0x0438


	//----- nvinfo : EIATTR_SW_WAR
	.align		4
.L_134:
        /*004c*/ 	.byte	0x04, 0x36
        /*004e*/ 	.short	(.L_136 - .L_135)
.L_135:
        /*0050*/ 	.word	0x00000008
.L_136:


//--------------------- .nv.info._ZN7cutlass13device_kernelIN5flash19enable_sm80_to_sm89INS1_16FlashAttnFwdSm80INS1_25CollectiveMainloopFwdSm80ILi4ELi1ELb0EN4cute5tupleIJNS5_1CILi128EEENS7_ILi112EEENS7_ILi64EEEEEELi64ENS_6half_tEfNS_4arch4Sm80ELb1ELb0ELb1ELb0ELb0ELb0ELb1ELb1EEENS1_21CollectiveEpilogueFwdINS6_IJS8_SA_S9_EEENS6_IJNS7_ILi1EEESI_SI_EEESC_SE_Li128ELb0ELb1ELb1ELb0EEENS1_30DynamicPersistentTileSchedulerILi128ELi128ELb1ELb1ELb0EEEEEEEEEvNT_6ParamsE --------------------------
	.section	.nv.info._ZN7cutlass13device_kernelIN5flash19enable_sm80_to_sm89INS1_16FlashAttnFwdSm80INS1_25CollectiveMainloopFwdSm80ILi4ELi1ELb0EN4cute5tupleIJNS5_1CILi128EEENS7_ILi112EEENS7_ILi64EEEEEELi64ENS_6half_tEfNS_4arch4Sm80ELb1ELb0ELb1ELb0ELb0ELb0ELb1ELb1EEENS1_21CollectiveEpilogueFwdINS6_IJS8_SA_S9_EEENS6_IJNS7_ILi1EEESI_SI_EEESC_SE_Li128ELb0ELb1ELb1ELb0EEENS1_30DynamicPersistentTileSchedulerILi128ELi128ELb1ELb1ELb0EEEEEEEEEvNT_6ParamsE,"",@"SHT_CUDA_INFO"
	.sectionflags	@""
	.align	4


	//----- nvinfo : EIATTR_CUDA_API_VERSION
	.align		4
        /*0000*/ 	.byte	0x04, 0x37
        /*0002*/ 	.short	(.L_138 - .L_137)
.L_137:
        /*0004*/ 	.word	0x00000082


	//----- nvinfo : EIATTR_KPARAM_INFO
	.align		4
.L_138:
        /*0008*/ 	.byte	0x04, 0x17
        /*000a*/ 	.short	(.L_140 - .L_139)
.L_139:
        /*000c*/ 	.word	0x00000000
        /*0010*/ 	.short	0x0000
        /*0012*/ 	.short	0x0000
        /*0014*/ 	.byte	0x00, 0xf0, 0xa1, 0x10


	//----- nvinfo : EIATTR_SPARSE_MMA_MASK
	.align		4
.L_140:
        /*0018*/ 	.byte	0x03, 0x50
        /*001a*/ 	.short	0x0000


	//----- nvinfo : EIATTR_MAXREG_COUNT
	.align		4
        /*001c*/ 	.byte	0x03, 0x1b
        /*001e*/ 	.short	0x00ff


	//----- nvinfo : EIATTR_MERCURY_ISA_VERSION
	.align		4
        /*0020*/ 	.byte	0x03, 0x5f
        /*0022*/ 	.short	0x0101


	//----- nvinfo : EIATTR_EXIT_INSTR_OFFSETS
	.align		4
        /*0024*/ 	.byte	0x04, 0x1c
        /*0026*/ 	.short	(.L_142 - .L_141)


	//   ....[0]....
.L_141:
        /*0028*/ 	.word	0x00000010


	//----- nvinfo : EIATTR_MAX_THREADS
	.align		4
.L_142:
        /*002c*/ 	.byte	0x04, 0x05
        /*002e*/ 	.short	(.L_144 - .L_143)
.L_143:
        /*0030*/ 	.word	0x00000080
        /*0034*/ 	.word	0x00000001
        /*0038*/ 	.word	0x00000001


	//----- nvinfo : EIATTR_CBANK_PARAM_SIZE
	.align		4
.L_144:
        /*003c*/ 	.byte	0x03, 0x19
        /*003e*/ 	.short	0x0428


	//----- nvinfo : EIATTR_PARAM_CBANK
	.align		4
        /*0040*/ 	.byte	0x04, 0x0a
        /*0042*/ 	.short	(.L_146 - .L_145)
	.align		4
.L_145:
        /*0044*/ 	.word	index@(.nv.constant0._ZN7cutlass13device_kernelIN5flash19enable_sm80_to_sm89INS1_16FlashAttnFwdSm80INS1_25CollectiveMainloopFwdSm80ILi4ELi1ELb0EN4cute5tupleIJNS5_1CILi128EEENS7_ILi112EEENS7_ILi64EEEEEELi64ENS_6half_tEfNS_4arch4Sm80ELb1ELb0ELb1ELb0ELb0ELb0ELb1ELb1EEENS1_21CollectiveEpilogueFwdINS6_IJS8_SA_S9_EEENS6_IJNS7_ILi1EEESI_SI_EEESC_SE_Li128ELb0ELb1ELb1ELb0EEENS1_30DynamicPersistentTileSchedulerILi128ELi128ELb1ELb1ELb0EEEEEEEEEvNT_6ParamsE)
        /*0048*/ 	.short	0x0210
        /*004a*/ 	.short	0x0428


	//----- nvinfo : EIATTR_SW_WAR
	.align		4
.L_146:
        /*004c*/ 	.byte	0x04, 0x36
        /*004e*/ 	.short	(.L_148 - .L_147)
.L_147:
        /*0050*/ 	.word	0x00000008
.L_148:


//--------------------- .nv.info._ZN7cutlass13device_kernelIN5flash19enable_sm80_to_sm89INS1_16FlashAttnFwdSm80INS1_25CollectiveMainloopFwdSm80ILi4ELi1ELb0EN4cute5tupleIJNS5_1CILi128EEENS7_ILi80EEENS7_ILi64EEEEEELi64ENS_6half_tEfNS_4arch4Sm80ELb1ELb0ELb1ELb1ELb0ELb0ELb1ELb1EEENS1_21CollectiveEpilogueFwdINS6_IJS8_SA_S9_EEENS6_IJNS7_ILi1EEESI_SI_EEESC_SE_Li128ELb1ELb1ELb1ELb0EEENS1_36VarlenDynamicPersistentTileSchedulerILi128ELi80ELi128ELi128ELb1ELb1ELb0ELb1ELb1ELb1EEEEEEEEEvNT_6ParamsE --------------------------
	.section	.nv.info._ZN7cutlass13device_kernelIN5flash19enable_sm80_to_sm89INS1_16FlashAttnFwdSm80INS1_25CollectiveMainloopFwdSm80ILi4ELi1ELb0EN4cute5tupleIJNS5_1CILi128EEENS7_ILi80EEENS7_ILi64EEEEEELi64ENS_6half_tEfNS_4arch4Sm80ELb1ELb0ELb1ELb1ELb0ELb0ELb1ELb1EEENS1_21CollectiveEpilogueFwdINS6_IJS8_SA_S9_EEENS6_IJNS7_ILi1EEESI_SI_EEESC_SE_Li128ELb1ELb1ELb1ELb0EEENS1_36VarlenDynamicPersistentTileSchedulerILi128ELi80ELi128ELi128ELb1ELb1ELb0ELb1ELb1ELb1EEEEEEEEEvNT_6ParamsE,"",@"SHT_CUDA_INFO"
	.sectionflags	@""
	.align	4


	//----- nvinfo : EIATTR_CUDA_API_VERSION
	.align		4
        /*0000*/ 	.byte	0x04, 0x37
        /*0002*/ 	.short	(.L_150 - .L_149)
.L_149:
        /*0004*/ 	.word	0x00000082


	//----- nvinfo : EIATTR_KPARAM_INFO
	.align		4
.L_150:
        /*0008*/ 	.byte	0x04, 0x17
        /*000a*/ 	.short	(.L_152 - .L_151)
.L_151:
        /*000c*/ 	.word	0x00000000
        /*0010*/ 	.short	0x0000
        /*0012*/ 	.short	0x0000
        /*0014*/ 	.byte	0x00, 0xf0, 0xe1, 0x10


	//----- nvinfo : EIATTR_SPARSE_MMA_MASK
	.align		4
.L_152:
        /*0018*/ 	.byte	0x03, 0x50
        /*001a*/ 	.short	0x0000


	//----- nvinfo : EIATTR_MAXREG_COUNT
	.align		4
        /*001c*/ 	.byte	0x03, 0x1b
        /*001e*/ 	.short	0x00ff


	//----- nvinfo : EIATTR_MERCURY_ISA_VERSION
	.align		4
        /*0020*/ 	.byte	0x03, 0x5f
        /*0022*/ 	.short	0x0101


	//----- nvinfo : EIATTR_EXIT_INSTR_OFFSETS
	.align		4
        /*0024*/ 	.byte	0x04, 0x1c
        /*0026*/ 	.short	(.L_154 - .L_153)


	//   ....[0]....
.L_153:
        /*0028*/ 	.word	0x00000010


	//----- nvinfo : EIATTR_MAX_THREADS
	.align		4
.L_154:
        /*002c*/ 	.byte	0x04, 0x05
        /*002e*/ 	.short	(.L_156 - .L_155)
.L_155:
        /*0030*/ 	.word	0x00000080
        /*0034*/ 	.word	0x00000001
        /*0038*/ 	.word	0x00000001


	//----- nvinfo : EIATTR_CBANK_PARAM_SIZE
	.align		4
.L_156:
        /*003c*/ 	.byte	0x03, 0x19
        /*003e*/ 	.short	0x0438


	//----- nvinfo : EIATTR_PARAM_CBANK
	.align		4
        /*0040*/ 	.byte	0x04, 0x0a
        /*0042*/ 	.short	(.L_158 - .L_157)
	.align		4
.L_157:
        /*0044*/ 	.word	index@(.nv.constant0._ZN7cutlass13device_kernelIN5flash19enable_sm80_to_sm89INS1_16FlashAttnFwdSm80INS1_25CollectiveMainloopFwdSm80ILi4ELi1ELb0EN4cute5tupleIJNS5_1CILi128EEENS7_ILi80EEENS7_ILi64EEEEEELi64ENS_6half_tEfNS_4arch4Sm80ELb1ELb0ELb1ELb1ELb0ELb0ELb1ELb1EEENS1_21CollectiveEpilogueFwdINS6_IJS8_SA_S9_EEENS6_IJNS7_ILi1EEESI_SI_EEESC_SE_Li128ELb1ELb1ELb1ELb0EEENS1_36VarlenDynamicPersistentTileSchedulerILi128ELi80ELi128ELi128ELb1ELb1ELb0ELb1ELb1ELb1EEEEEEEEEvNT_6ParamsE)
        /*0048*/ 	.short	0x0210
        /*004a*/ 	.short	0x0438


	//----- nvinfo : EIATTR_SW_WAR
	.align		4
.L_158:
        /*004c*/ 	.byte	0x04, 0x36
        /*004e*/ 	.short	(.L_160 - .L_159)
.L_159:
        /*0050*/ 	.word	0x00000008
.L_160:


//--------------------- .nv.info._ZN7cutlass13device_kernelIN5flash19enable_sm80_to_sm89INS1_16FlashAttnFwdSm80INS1_25CollectiveMainloopFwdSm80ILi4ELi1ELb0EN4cute5tupleIJNS5_1CILi128EEENS7_ILi80EEENS7_ILi64EEEEEELi64ENS_6half_tEfNS_4arch4Sm80ELb1ELb0ELb1ELb1ELb0ELb1ELb1ELb1EEENS1_21CollectiveEpilogueFwdINS6_IJS8_SA_S9_EEENS6_IJNS7_ILi1EEESI_SI_EEESC_SE_Li128ELb1ELb1ELb1ELb0EEENS1_36VarlenDynamicPersistentTileSchedulerILi128ELi80ELi128ELi128ELb1ELb1ELb0ELb1ELb1ELb1EEEEEEEEEvNT_6ParamsE --------------------------
	.section	.nv.info._ZN7cutlass13device_kernelIN5flash19enable_sm80_to_sm89INS1_16FlashAttnFwdSm80INS1_25CollectiveMainloopFwdSm80ILi4ELi1ELb0EN4cute5tupleIJNS5_1CILi128EEENS7_ILi80EEENS7_ILi64EEEEEELi64ENS_6half_tEfNS_4arch4Sm80ELb1ELb0ELb1ELb1ELb0ELb1ELb1ELb1EEENS1_21CollectiveEpilogueFwdINS6_IJS8_SA_S9_EEENS6_IJNS7_ILi1EEESI_SI_EEESC_SE_Li128ELb1ELb1ELb1ELb0EEENS1_36VarlenDynamicPersistentTileSchedulerILi128ELi80ELi128ELi128ELb1ELb1ELb0ELb1ELb1ELb1EEEEEEEEEvNT_6ParamsE,"",@"SHT_CUDA_INFO"
	.sectionflags	@""
	.align	4


	//----- nvinfo : EIATTR_CUDA_API_VERSION
	.align		4
        /*0000*/ 	.byte	0x04, 0x37
        /*0002*/ 	.short	(.L_162 - .L_161)
.L_161:
        /*0004*/ 	.word	0x00000082


	//----- nvinfo : EIATTR_KPARAM_INFO
	.align		4
.L_162:
        /*0008*/ 	.byte	0x04, 0x17
        /*000a*/ 	.short	(.L_164 - .L_163)
.L_163:
        /*000c*/ 	.word	0x00000000
        /*0010*/ 	.short	0x0000
        /*0012*/ 	.short	0x0000
        /*0014*/ 	.byte	0x00, 0xf0, 0xe1, 0x10


	//----- nvinfo : EIATTR_SPARSE_MMA_MASK
	.align		4
.L_164:
        /*0018*/ 	.byte	0x03, 0x50
        /*001a*/ 	.short	0x0000


	//----- nvinfo : EIATTR_MAXREG_COUNT
	.align		4
        /*001c*/ 	.byte	0x03, 0x1b
        /*001e*/ 	.short	0x00ff


	//----- nvinfo : EIATTR_MERCURY_ISA_VERSION
	.align		4
        /*0020*/ 	.byte	0x03, 0x5f
        /*0022*/ 	.short	0x0101


	//----- nvinfo : EIATTR_EXIT_INSTR_OFFSETS
	.align		4
        /*0024*/ 	.byte	0x04, 0x1c
        /*0026*/ 	.short	(.L_166 - .L_165)


	//   ....[0]....
.L_165:
        /*0028*/ 	.word	0x00000010


	//----- nvinfo : EIATTR_MAX_THREADS
	.align		4
.L_166:
        /*002c*/ 	.byte	0x04, 0x05
        /*002e*/ 	.short	(.L_168 - .L_167)
.L_167:
        /*0030*/ 	.word	0x00000080
        /*0034*/ 	.word	0x00000001
        /*0038*/ 	.word	0x00000001


	//----- nvinfo : EIATTR_CBANK_PARAM_SIZE
	.align		4
.L_168:
        /*003c*/ 	.byte	0x03, 0x19
        /*003e*/ 	.short	0x0438


	//----- nvinfo : EIATTR_PARAM_CBANK
	.align		4
        /*0040*/ 	.byte	0x04, 0x0a
        /*0042*/ 	.short	(.L_170 - .L_169)
	.align		4
.L_169:
        /*0044*/ 	.word	index@(.nv.constant0._ZN7cutlass13device_kernelIN5flash19enable_sm80_to_sm89INS1_16FlashAttnFwdSm80INS1_25CollectiveMainloopFwdSm80ILi4ELi1ELb0EN4cute5tupleIJNS5_1CILi128EEENS7_ILi80EEENS7_ILi64EEEEEELi64ENS_6half_tEfNS_4arch4Sm80ELb1ELb0ELb1ELb1ELb0ELb1ELb1ELb1EEENS1_21CollectiveEpilogueFwdINS6_IJS8_SA_S9_EEENS6_IJNS7_ILi1EEESI_SI_EEESC_SE_Li128ELb1ELb1ELb1ELb0EEENS1_36VarlenDynamicPersistentTileSchedulerILi128ELi80ELi128ELi128ELb1ELb1ELb0ELb1ELb1ELb1EEEEEEEEEvNT_6ParamsE)
        /*0048*/ 	.short	0x0210
        /*004a*/ 	.short	0x0438


	//----- nvinfo : EIATTR_SW_WAR
	.align		4
.L_170:
        /*004c*/ 	.byte	0x04, 0x36
        /*004e*/ 	.short	(.L_172 - .L_171)
.L_171:
        /*0050*/ 	.word	0x00000008
.L_172:


//--------------------- .nv.callgraph             --------------------------
	.section	.nv.callgraph,"",@"SHT_CUDA_CALLGRAPH"
	.align	4
	.sectionentsize	8
	.align		4
        /*0000*/ 	.word	0x00000000
	.align		4
        /*0004*/ 	.word	0xffffffff
	.align		4
        /*0008*/ 	.word	0x00000000
	.align		4
        /*000c*/ 	.word	0xfffffffe
	.align		4
        /*0010*/ 	.word	0x00000000
	.align		4
        /*0014*/ 	.word	0xfffffffd
	.align		4
        /*0018*/ 	.word	0x00000000
	.align		4
        /*001c*/ 	.word	0xfffffffc


//--------------------- .nv.constant4             --------------------------
	.section	.nv.constant4,"a",@progbits
	.align	8
	.align		8
.nv.constant4:
        /*0000*/ 	.dword	_ZN79_INTERNAL_a8661eb0_43_flash_fwd_hdim64_fp16_split_softcap_sm80_cu_60c5005d_32654cuda3std3__45__cpo5beginE
	.align		8
        /*0008*/ 	.dword	_ZN79_INTERNAL_a8661eb0_43_flash_fwd_hdim64_fp16_split_softcap_sm80_cu_60c5005d_32654cuda3std3__45__cpo3endE
	.align		8
        /*0010*/ 	.dword	_ZN79_INTERNAL_a8661eb0_43_flash_fwd_hdim64_fp16_split_softcap_sm80_cu_60c5005d_32654cuda3std3__45__cpo6cbeginE
	.align		8
        /*0018*/ 	.dword	_ZN79_INTERNAL_a8661eb0_43_flash_fwd_hdim64_fp16_split_softcap_sm80_cu_60c5005d_32654cuda3std3__45__cpo4cendE
	.align		8
        /*0020*/ 	.dword	_ZN79_INTERNAL_a8661eb0_43_flash_fwd_hdim64_fp16_split_softcap_sm80_cu_60c5005d_32654cuda3std3__481_GLOBAL__N__a8661eb0_43_flash_fwd_hdim64_fp16_split_softcap_sm80_cu_60c5005d_32656ignoreE
	.align		8
        /*0028*/ 	.dword	_ZN79_INTERNAL_a8661eb0_43_flash_fwd_hdim64_fp16_split_softcap_sm80_cu_60c5005d_32654cuda3std3__419piecewise_constructE
	.align		8
        /*0030*/ 	.dword	_ZN79_INTERNAL_a8661eb0_43_flash_fwd_hdim64_fp16_split_softcap_sm80_cu_60c5005d_32654cuda3std3__48in_placeE
	.align		8
        /*0038*/ 	.dword	_ZN79_INTERNAL_a8661eb0_43_flash_fwd_hdim64_fp16_split_softcap_sm80_cu_60c5005d_32654cuda3std6ranges3__45__cpo4swapE
	.align		8
        /*0040*/ 	.dword	_ZN79_INTERNAL_a8661eb0_43_flash_fwd_hdim64_fp16_split_softcap_sm80_cu_60c5005d_32654cuda3std6ranges3__45__cpo9iter_moveE
	.align		8
        /*0048*/ 	.dword	_ZN79_INTERNAL_a8661eb0_43_flash_fwd_hdim64_fp16_split_softcap_sm80_cu_60c5005d_32654cute7productE
	.align		8
        /*0050*/ 	.dword	_ZN79_INTERNAL_a8661eb0_43_flash_fwd_hdim64_fp16_split_softcap_sm80_cu_60c5005d_32654cute1_E


//--------------------- .text._ZN7cutlass13device_kernelIN5flash19enable_sm80_to_sm89INS1_16FlashAttnFwdSm80INS1_25CollectiveMainloopFwdSm80ILi4ELi1ELb0EN4cute5tupleIJNS5_1CILi128EEENS7_ILi112EEENS7_ILi64EEEEEELi64ENS_6half_tEfNS_4arch4Sm80ELb0ELb0ELb1ELb0ELb0ELb0ELb1ELb1EEENS1_21CollectiveEpilogueFwdINS6_IJS8_SA_S9_EEENS6_IJNS7_ILi1EEESI_SI_EEESC_SE_Li128ELb0ELb1ELb1ELb0EEENS1_19SingleTileSchedulerILb0ELb1ELb1ELi128EEEEEEEEEvNT_6ParamsE --------------------------
	.section	.text._ZN7cutlass13device_kernelIN5flash19enable_sm80_to_sm89INS1_16FlashAttnFwdSm80INS1_25CollectiveMainloopFwdSm80ILi4ELi1ELb0EN4cute5tupleIJNS5_1CILi128EEENS7_ILi112EEENS7_ILi64EEEEEELi64ENS_6half_tEfNS_4arch4Sm80ELb0ELb0ELb1ELb0ELb0ELb0ELb1ELb1EEENS1_21CollectiveEpilogueFwdINS6_IJS8_SA_S9_EEENS6_IJNS7_ILi1EEESI_SI_EEESC_SE_Li128ELb0ELb1ELb1ELb0EEENS1_19SingleTileSchedulerILb0ELb1ELb1ELi128EEEEEEEEEvNT_6ParamsE,"ax",@progbits
	.align	128
.text._ZN7cutlass13device_kernelIN5flash19enable_sm80_to_sm89INS1_16FlashAttnFwdSm80INS1_25CollectiveMainloopFwdSm80ILi4ELi1ELb0EN4cute5tupleIJNS5_1CILi128EEENS7_ILi112EEENS7_ILi64EEEEEELi64ENS_6half_tEfNS_4arch4Sm80ELb0ELb0ELb1ELb0ELb0ELb0ELb1ELb1EEENS1_21CollectiveEpilogueFwdINS6_IJS8_SA_S9_EEENS6_IJNS7_ILi1EEESI_SI_EEESC_SE_Li128ELb0ELb1ELb1ELb0EEENS1_19SingleTileSchedulerILb0ELb1ELb1ELi128EEEEEEEEEvNT_6ParamsE:
        .type           _ZN7cutlass13device_kernelIN5flash19enable_sm80_to_sm89INS1_16FlashAttnFwdSm80INS1_25CollectiveMainloopFwdSm80ILi4ELi1ELb0EN4cute5tupleIJNS5_1CILi128EEENS7_ILi112EEENS7_ILi64EEEEEELi64ENS_6half_tEfNS_4arch4Sm80ELb0ELb0ELb1ELb0ELb0ELb0ELb1ELb1EEENS1_21CollectiveEpilogueFwdINS6_IJS8_SA_S9_EEENS6_IJNS7_ILi1EEESI_SI_EEESC_SE_Li128ELb0ELb1ELb1ELb0EEENS1_19SingleTileSchedulerILb0ELb1ELb1ELi128EEEEEEEEEvNT_6ParamsE,@function
        .size           _ZN7cutlass13device_kernelIN5flash19enable_sm80_to_sm89INS1_16FlashAttnFwdSm80INS1_25CollectiveMainloopFwdSm80ILi4ELi1ELb0EN4cute5tupleIJNS5_1CILi128EEENS7_ILi112EEENS7_ILi64EEEEEELi64ENS_6half_tEfNS_4arch4Sm80ELb0ELb0ELb1ELb0ELb0ELb0ELb1ELb1EEENS1_21CollectiveEpilogueFwdINS6_IJS8_SA_S9_EEENS6_IJNS7_ILi1EEESI_SI_EEESC_SE_Li128ELb0ELb1ELb1ELb0EEENS1_19SingleTileSchedulerILb0ELb1ELb1ELi128EEEEEEEEEvNT_6ParamsE,(.L_x_9 - _ZN7cutlass13device_kernelIN5flash19enable_sm80_to_sm89INS1_16FlashAttnFwdSm80INS1_25CollectiveMainloopFwdSm80ILi4ELi1ELb0EN4cute5tupleIJNS5_1CILi128EEENS7_ILi112EEENS7_ILi64EEEEEELi64ENS_6half_tEfNS_4arch4Sm80ELb0ELb0ELb1ELb0ELb0ELb0ELb1ELb1EEENS1_21CollectiveEpilogueFwdINS6_IJS8_SA_S9_EEENS6_IJNS7_ILi1EEESI_SI_EEESC_SE_Li128ELb0ELb1ELb1ELb0EEENS1_19SingleTileSchedulerILb0ELb1ELb1ELi128EEEEEEEEEvNT_6ParamsE)
        .other          _ZN7cutlass13device_kernelIN5flash19enable_sm80_to_sm89INS1_16FlashAttnFwdSm80INS1_25CollectiveMainloopFwdSm80ILi4ELi1ELb0EN4cute5tupleIJNS5_1CILi128EEENS7_ILi112EEENS7_ILi64EEEEEELi64ENS_6half_tEfNS_4arch4Sm80ELb0ELb0ELb1ELb0ELb0ELb0ELb1ELb1EEENS1_21CollectiveEpilogueFwdINS6_IJS8_SA_S9_EEENS6_IJNS7_ILi1EEESI_SI_EEESC_SE_Li128ELb0ELb1ELb1ELb0EEENS1_19SingleTileSchedulerILb0ELb1ELb1ELi128EEEEEEEEEvNT_6ParamsE,@"STO_CUDA_ENTRY STV_DEFAULT"
_ZN7cutlass13device_kernelIN5flash19enable_sm80_to_sm89INS1_16FlashAttnFwdSm80INS1_25CollectiveMainloopFwdSm80ILi4ELi1ELb0EN4cute5tupleIJNS5_1CILi128EEENS7_ILi112EEENS7_ILi64EEEEEELi64ENS_6half_tEfNS_4arch4Sm80ELb0ELb0ELb1ELb0ELb0ELb0ELb1ELb1EEENS1_21CollectiveEpilogueFwdINS6_IJS8_SA_S9_EEENS6_IJNS7_ILi1EEESI_SI_EEESC_SE_Li128ELb0ELb1ELb1ELb0EEENS1_19SingleTileSchedulerILb0ELb1ELb1ELi128EEEEEEEEEvNT_6ParamsE:
[----:B------:R-:W-:Y:S01]  /*0000*/  LDC R1, c[0x0][0x28] ;  /* 0x00000a00ff017b82 */ /* 0x000fe20000000800 */
[----:B------:R-:W-:Y:S05]  /*0010*/  EXIT ;  /* 0x000000000000794d */ /* 0x000fea0003800000 */
.L_x_0:
[----:B------:R-:W-:-:S00]  /*0020*/  BRA `(.L_x_0) ;  /* 0xfffffffc00fc7947 */ /* 0x000fc0000383ffff */
[----:B------:R-:W-:-:S00]  /*0030*/  NOP ;  /* 0x0000000000007918 */ /* 0x000fc00000000000 */
        /* <DEDUP_REMOVED lines=12> */
.L_x_9:


//--------------------- .text._ZN7cutlass13device_kernelIN5flash19enable_sm80_to_sm89INS1_16FlashAttnFwdSm80INS1_25CollectiveMainloopFwdSm80ILi4ELi1ELb0EN4cute5tupleIJNS5_1CILi128EEENS7_ILi80EEENS7_ILi64EEEEEELi64ENS_6half_tEfNS_4arch4Sm80ELb0ELb0ELb1ELb1ELb0ELb0ELb1ELb1EEENS1_21CollectiveEpilogueFwdINS6_IJS8_SA_S9_EEENS6_IJNS7_ILi1EEESI_SI_EEESC_SE_Li128ELb1ELb1ELb1ELb0EEENS1_36VarlenDynamicPersistentTileSchedulerILi128ELi80ELi128ELi128ELb1ELb1ELb0ELb0ELb1ELb1EEEEEEEEEvNT_6ParamsE --------------------------
	.section	.text._ZN7cutlass13device_kernelIN5flash19enable_sm80_to_sm89INS1_16FlashAttnFwdSm80INS1_25CollectiveMainloopFwdSm80ILi4ELi1ELb0EN4cute5tupleIJNS5_1CILi128EEENS7_ILi80EEENS7_ILi64EEEEEELi64ENS_6half_tEfNS_4arch4Sm80ELb0ELb0ELb1ELb1ELb0ELb0ELb1ELb1EEENS1_21CollectiveEpilogueFwdINS6_IJS8_SA_S9_EEENS6_IJNS7_ILi1EEESI_SI_EEESC_SE_Li128ELb1ELb1ELb1ELb0EEENS1_36VarlenDynamicPersistentTileSchedulerILi128ELi80ELi128ELi128ELb1ELb1ELb0ELb0ELb1ELb1EEEEEEEEEvNT_6ParamsE,"ax",@progbits
	.align	128
.text._ZN7cutlass13device_kernelIN5flash19enable_sm80_to_sm89INS1_16FlashAttnFwdSm80INS1_25CollectiveMainloopFwdSm80ILi4ELi1ELb0EN4cute5tupleIJNS5_1CILi128EEENS7_ILi80EEENS7_ILi64EEEEEELi64ENS_6half_tEfNS_4arch4Sm80ELb0ELb0ELb1ELb1ELb0ELb0ELb1ELb1EEENS1_21CollectiveEpilogueFwdINS6_IJS8_SA_S9_EEENS6_IJNS7_ILi1EEESI_SI_EEESC_SE_Li128ELb1ELb1ELb1ELb0EEENS1_36VarlenDynamicPersistentTileSchedulerILi128ELi80ELi128ELi128ELb1ELb1ELb0ELb0ELb1ELb1EEEEEEEEEvNT_6ParamsE:
        .type           _ZN7cutlass13device_kernelIN5flash19enable_sm80_to_sm89INS1_16FlashAttnFwdSm80INS1_25CollectiveMainloopFwdSm80ILi4ELi1ELb0EN4cute5tupleIJNS5_1CILi128EEENS7_ILi80EEENS7_ILi64EEEEEELi64ENS_6half_tEfNS_4arch4Sm80ELb0ELb0ELb1ELb1ELb0ELb0ELb1ELb1EEENS1_21CollectiveEpilogueFwdINS6_IJS8_SA_S9_EEENS6_IJNS7_ILi1EEESI_SI_EEESC_SE_Li128ELb1ELb1ELb1ELb0EEENS1_36VarlenDynamicPersistentTileSchedulerILi128ELi80ELi128ELi128ELb1ELb1ELb0ELb0ELb1ELb1EEEEEEEEEvNT_6ParamsE,@function
        .size           _ZN7cutlass13device_kernelIN5flash19enable_sm80_to_sm89INS1_16FlashAttnFwdSm80INS1_25CollectiveMainloopFwdSm80ILi4ELi1ELb0EN4cute5tupleIJNS5_1CILi128EEENS7_ILi80EEENS7_ILi64EEEEEELi64ENS_6half_tEfNS_4arch4Sm80ELb0ELb0ELb1ELb1ELb0ELb0ELb1ELb1EEENS1_21CollectiveEpilogueFwdINS6_IJS8_SA_S9_EEENS6_IJNS7_ILi1EEESI_SI_EEESC_SE_Li128ELb1ELb1ELb1ELb0EEENS1_36VarlenDynamicPersistentTileSchedulerILi128ELi80ELi128ELi128ELb1ELb1ELb0ELb0ELb1ELb1EEEEEEEEEvNT_6ParamsE,(.L_x_10 - _ZN7cutlass13device_kernelIN5flash19enable_sm80_to_sm89INS1_16FlashAttnFwdSm80INS1_25CollectiveMainloopFwdSm80ILi4ELi1ELb0EN4cute5tupleIJNS5_1CILi128EEENS7_ILi80EEENS7_ILi64EEEEEELi64ENS_6half_tEfNS_4arch4Sm80ELb0ELb0ELb1ELb1ELb0ELb0ELb1ELb1EEENS1_21CollectiveEpilogueFwdINS6_IJS8_SA_S9_EEENS6_IJNS7_ILi1EEESI_SI_EEESC_SE_Li128ELb1ELb1ELb1ELb0EEENS1_36VarlenDynamicPersistentTileSchedulerILi128ELi80ELi128ELi128ELb1ELb1ELb0ELb0ELb1ELb1EEEEEEEEEvNT_6ParamsE)
        .other          _ZN7cutlass13device_kernelIN5flash19enable_sm80_to_sm89INS1_16FlashAttnFwdSm80INS1_25CollectiveMainloopFwdSm80ILi4ELi1ELb0EN4cute5tupleIJNS5_1CILi128EEENS7_ILi80EEENS7_ILi64EEEEEELi64ENS_6half_tEfNS_4arch4Sm80ELb0ELb0ELb1ELb1ELb0ELb0ELb1ELb1EEENS1_21CollectiveEpilogueFwdINS6_IJS8_SA_S9_EEENS6_IJNS7_ILi1EEESI_SI_EEESC_SE_Li128ELb1ELb1ELb1ELb0EEENS1_36VarlenDynamicPersistentTileSchedulerILi128ELi80ELi128ELi128ELb1ELb1ELb0ELb0ELb1ELb1EEEEEEEEEvNT_6ParamsE,@"STO_CUDA_ENTRY STV_DEFAULT"
_ZN7cutlass13device_kernelIN5flash19enable_sm80_to_sm89INS1_16FlashAttnFwdSm80INS1_25CollectiveMainloopFwdSm80ILi4ELi1ELb0EN4cute5tupleIJNS5_1CILi128EEENS7_ILi80EEENS7_ILi64EEEEEELi64ENS_6half_tEfNS_4arch4Sm80ELb0ELb0ELb1ELb1ELb0ELb0ELb1ELb1EEENS1_21CollectiveEpilogueFwdINS6_IJS8_SA_S9_EEENS6_IJNS7_ILi1EEESI_SI_EEESC_SE_Li128ELb1ELb1ELb1ELb0EEENS1_36VarlenDynamicPersistentTileSchedulerILi128ELi80ELi128ELi128ELb1ELb1ELb0ELb0ELb1ELb1EEEEEEEEEvNT_6ParamsE:
[----:B------:R-:W-:Y:S01]  /*0000*/  LDC R1, c[0x0][0x28] ;  /* 0x00000a00ff017b82 */ /* 0x000fe20000000800 */
[----:B------:R-:W-:Y:S05]  /*0010*/  EXIT ;  /* 0x000000000000794d */ /* 0x000fea0003800000 */
.L_x_1:
        /* <DEDUP_REMOVED lines=14> */
.L_x_10:


//--------------------- .text._ZN7cutlass13device_kernelIN5flash19enable_sm80_to_sm89INS1_16FlashAttnFwdSm80INS1_25CollectiveMainloopFwdSm80ILi4ELi1ELb0EN4cute5tupleIJNS5_1CILi128EEENS7_ILi80EEENS7_ILi64EEEEEELi64ENS_6half_tEfNS_4arch4Sm80ELb0ELb0ELb1ELb1ELb0ELb1ELb1ELb1EEENS1_21CollectiveEpilogueFwdINS6_IJS8_SA_S9_EEENS6_IJNS7_ILi1EEESI_SI_EEESC_SE_Li128ELb1ELb1ELb1ELb0EEENS1_36VarlenDynamicPersistentTileSchedulerILi128ELi80ELi128ELi128ELb1ELb1ELb0ELb0ELb1ELb1EEEEEEEEEvNT_6ParamsE --------------------------
	.section	.text._ZN7cutlass13device_kernelIN5flash19enable_sm80_to_sm89INS1_16FlashAttnFwdSm80INS1_25CollectiveMainloopFwdSm80ILi4ELi1ELb0EN4cute5tupleIJNS5_1CILi128EEENS7_ILi80EEENS7_ILi64EEEEEELi64ENS_6half_tEfNS_4arch4Sm80ELb0ELb0ELb1ELb1ELb0ELb1ELb1ELb1EEENS1_21CollectiveEpilogueFwdINS6_IJS8_SA_S9_EEENS6_IJNS7_ILi1EEESI_SI_EEESC_SE_Li128ELb1ELb1ELb1ELb0EEENS1_36VarlenDynamicPersistentTileSchedulerILi128ELi80ELi128ELi128ELb1ELb1ELb0ELb0ELb1ELb1EEEEEEEEEvNT_6ParamsE,"ax",@progbits
	.align	128
.text._ZN7cutlass13device_kernelIN5flash19enable_sm80_to_sm89INS1_16FlashAttnFwdSm80INS1_25CollectiveMainloopFwdSm80ILi4ELi1ELb0EN4cute5tupleIJNS5_1CILi128EEENS7_ILi80EEENS7_ILi64EEEEEELi64ENS_6half_tEfNS_4arch4Sm80ELb0ELb0ELb1ELb1ELb0ELb1ELb1ELb1EEENS1_21CollectiveEpilogueFwdINS6_IJS8_SA_S9_EEENS6_IJNS7_ILi1EEESI_SI_EEESC_SE_Li128ELb1ELb1ELb1ELb0EEENS1_36VarlenDynamicPersistentTileSchedulerILi128ELi80ELi128ELi128ELb1ELb1ELb0ELb0ELb1ELb1EEEEEEEEEvNT_6ParamsE:
        .type           _ZN7cutlass13device_kernelIN5flash19enable_sm80_to_sm89INS1_16FlashAttnFwdSm80INS1_25CollectiveMainloopFwdSm80ILi4ELi1ELb0EN4cute5tupleIJNS5_1CILi128EEENS7_ILi80EEENS7_ILi64EEEEEELi64ENS_6half_tEfNS_4arch4Sm80ELb0ELb0ELb1ELb1ELb0ELb1ELb1ELb1EEENS1_21CollectiveEpilogueFwdINS6_IJS8_SA_S9_EEENS6_IJNS7_ILi1EEESI_SI_EEESC_SE_Li128ELb1ELb1ELb1ELb0EEENS1_36VarlenDynamicPersistentTileSchedulerILi128ELi80ELi128ELi128ELb1ELb1ELb0ELb0ELb1ELb1EEEEEEEEEvNT_6ParamsE,@function
        .size           _ZN7cutlass13device_kernelIN5flash19enable_sm80_to_sm89INS1_16FlashAttnFwdSm80INS1_25CollectiveMainloopFwdSm80ILi4ELi1ELb0EN4cute5tupleIJNS5_1CILi128EEENS7_ILi80EEENS7_ILi64EEEEEELi64ENS_6half_tEfNS_4arch4Sm80ELb0ELb0ELb1ELb1ELb0ELb1ELb1ELb1EEENS1_21CollectiveEpilogueFwdINS6_IJS8_SA_S9_EEENS6_IJNS7_ILi1EEESI_SI_EEESC_SE_Li128ELb1ELb1ELb1ELb0EEENS1_36VarlenDynamicPersistentTileSchedulerILi128ELi80ELi128ELi128ELb1ELb1ELb0ELb0ELb1ELb1EEEEEEEEEvNT_6ParamsE,(.L_x_11 - _ZN7cutlass13device_kernelIN5flash19enable_sm80_to_sm89INS1_16FlashAttnFwdSm80INS1_25CollectiveMainloopFwdSm80ILi4ELi1ELb0EN4cute5tupleIJNS5_1CILi128EEENS7_ILi80EEENS7_ILi64EEEEEELi64ENS_6half_tEfNS_4arch4Sm80ELb0ELb0ELb1ELb1ELb0ELb1ELb1ELb1EEENS1_21CollectiveEpilogueFwdINS6_IJS8_SA_S9_EEENS6_IJNS7_ILi1EEESI_SI_EEESC_SE_Li128ELb1ELb1ELb1ELb0EEENS1_36VarlenDynamicPersistentTileSchedulerILi128ELi80ELi128ELi128ELb1ELb1ELb0ELb0ELb1ELb1EEEEEEEEEvNT_6ParamsE)
        .other          _ZN7cutlass13device_kernelIN5flash19enable_sm80_to_sm89INS1_16FlashAttnFwdSm80INS1_25CollectiveMainloopFwdSm80ILi4ELi1ELb0EN4cute5tupleIJNS5_1CILi128EEENS7_ILi80EEENS7_ILi64EEEEEELi64ENS_6half_tEfNS_4arch4Sm80ELb0ELb0ELb1ELb1ELb0ELb1ELb1ELb1EEENS1_21CollectiveEpilogueFwdINS6_IJS8_SA_S9_EEENS6_IJNS7_ILi1EEESI_SI_EEESC_SE_Li128ELb1ELb1ELb1ELb0EEENS1_36VarlenDynamicPersistentTileSchedulerILi128ELi80ELi128ELi128ELb1ELb1ELb0ELb0ELb1ELb1EEEEEEEEEvNT_6ParamsE,@"STO_CUDA_ENTRY STV_DEFAULT"
_ZN7cutlass13device_kernelIN5flash19enable_sm80_to_sm89INS1_16FlashAttnFwdSm80INS1_25CollectiveMainloopFwdSm80ILi4ELi1ELb0EN4cute5tupleIJNS5_1CILi128EEENS7_ILi80EEENS7_ILi64EEEEEELi64ENS_6half_tEfNS_4arch4Sm80ELb0ELb0ELb1ELb1ELb0ELb1ELb1ELb1EEENS1_21CollectiveEpilogueFwdINS6_IJS8_SA_S9_EEENS6_IJNS7_ILi1EEESI_SI_EEESC_SE_Li128ELb1ELb1ELb1ELb0EEENS1_36VarlenDynamicPersistentTileSchedulerILi128ELi80ELi128ELi128ELb1ELb1ELb0ELb0ELb1ELb1EEEEEEEEEvNT_6ParamsE:
[----:B------:R-:W-:Y:S01]  /*0000*/  LDC R1, c[0x0][0x28] ;  /* 0x00000a00ff017b82 */ /* 0x000fe20000000800 */
[----:B------:R-:W-:Y:S05]  /*0010*/  EXIT ;  /* 0x000000000000794d */ /* 0x000fea0003800000 */
.L_x_2:
        /* <DEDUP_REMOVED lines=14> */
.L_x_11:


//--------------------- .text._ZN7cutlass13device_kernelIN5flash19enable_sm80_to_sm89INS1_16FlashAttnFwdSm80INS1_25CollectiveMainloopFwdSm80ILi4ELi1ELb0EN4cute5tupleIJNS5_1CILi128EEENS7_ILi96EEENS7_ILi64EEEEEELi64ENS_6half_tEfNS_4arch4Sm80ELb0ELb1ELb1ELb0ELb0ELb0ELb1ELb1EEENS1_21CollectiveEpilogueFwdINS6_IJS8_SA_S9_EEENS6_IJNS7_ILi1EEESI_SI_EEESC_SE_Li128ELb0ELb1ELb1ELb0EEENS1_19SingleTileSchedulerILb0ELb1ELb1ELi128EEEEEEEEEvNT_6ParamsE --------------------------
	.section	.text._ZN7cutlass13device_kernelIN5flash19enable_sm80_to_sm89INS1_16FlashAttnFwdSm80INS1_25CollectiveMainloopFwdSm80ILi4ELi1ELb0EN4cute5tupleIJNS5_1CILi128EEENS7_ILi96EEENS7_ILi64EEEEEELi64ENS_6half_tEfNS_4arch4Sm80ELb0ELb1ELb1ELb0ELb0ELb0ELb1ELb1EEENS1_21CollectiveEpilogueFwdINS6_IJS8_SA_S9_EEENS6_IJNS7_ILi1EEESI_SI_EEESC_SE_Li128ELb0ELb1ELb1ELb0EEENS1_19SingleTileSchedulerILb0ELb1ELb1ELi128EEEEEEEEEvNT_6ParamsE,"ax",@progbits
	.align	128
.text._ZN7cutlass13device_kernelIN5flash19enable_sm80_to_sm89INS1_16FlashAttnFwdSm80INS1_25CollectiveMainloopFwdSm80ILi4ELi1ELb0EN4cute5tupleIJNS5_1CILi128EEENS7_ILi96EEENS7_ILi64EEEEEELi64ENS_6half_tEfNS_4arch4Sm80ELb0ELb1ELb1ELb0ELb0ELb0ELb1ELb1EEENS1_21CollectiveEpilogueFwdINS6_IJS8_SA_S9_EEENS6_IJNS7_ILi1EEESI_SI_EEESC_SE_Li128ELb0ELb1ELb1ELb0EEENS1_19SingleTileSchedulerILb0ELb1ELb1ELi128EEEEEEEEEvNT_6ParamsE:
        .type           _ZN7cutlass13device_kernelIN5flash19enable_sm80_to_sm89INS1_16FlashAttnFwdSm80INS1_25CollectiveMainloopFwdSm80ILi4ELi1ELb0EN4cute5tupleIJNS5_1CILi128EEENS7_ILi96EEENS7_ILi64EEEEEELi64ENS_6half_tEfNS_4arch4Sm80ELb0ELb1ELb1ELb0ELb0ELb0ELb1ELb1EEENS1_21CollectiveEpilogueFwdINS6_IJS8_SA_S9_EEENS6_IJNS7_ILi1EEESI_SI_EEESC_SE_Li128ELb0ELb1ELb1ELb0EEENS1_19SingleTileSchedulerILb0ELb1ELb1ELi128EEEEEEEEEvNT_6ParamsE,@function
        .size           _ZN7cutlass13device_kernelIN5flash19enable_sm80_to_sm89INS1_16FlashAttnFwdSm80INS1_25CollectiveMainloopFwdSm80ILi4ELi1ELb0EN4cute5tupleIJNS5_1CILi128EEENS7_ILi96EEENS7_ILi64EEEEEELi64ENS_6half_tEfNS_4arch4Sm80ELb0ELb1ELb1ELb0ELb0ELb0ELb1ELb1EEENS1_21CollectiveEpilogueFwdINS6_IJS8_SA_S9_EEENS6_IJNS7_ILi1EEESI_SI_EEESC_SE_Li128ELb0ELb1ELb1ELb0EEENS1_19SingleTileSchedulerILb0ELb1ELb1ELi128EEEEEEEEEvNT_6ParamsE,(.L_x_12 - _ZN7cutlass13device_kernelIN5flash19enable_sm80_to_sm89INS1_16FlashAttnFwdSm80INS1_25CollectiveMainloopFwdSm80ILi4ELi1ELb0EN4cute5tupleIJNS5_1CILi128EEENS7_ILi96EEENS7_ILi64EEEEEELi64ENS_6half_tEfNS_4arch4Sm80ELb0ELb1ELb1ELb0ELb0ELb0ELb1ELb1EEENS1_21CollectiveEpilogueFwdINS6_IJS8_SA_S9_EEENS6_IJNS7_ILi1EEESI_SI_EEESC_SE_Li128ELb0ELb1ELb1ELb0EEENS1_19SingleTileSchedulerILb0ELb1ELb1ELi128EEEEEEEEEvNT_6ParamsE)
        .other          _ZN7cutlass13device_kernelIN5flash19enable_sm80_to_sm89INS1_16FlashAttnFwdSm80INS1_25CollectiveMainloopFwdSm80ILi4ELi1ELb0EN4cute5tupleIJNS5_1CILi128EEENS7_ILi96EEENS7_ILi64EEEEEELi64ENS_6half_tEfNS_4arch4Sm80ELb0ELb1ELb1ELb0ELb0ELb0ELb1ELb1EEENS1_21CollectiveEpilogueFwdINS6_IJS8_SA_S9_EEENS6_IJNS7_ILi1EEESI_SI_EEESC_SE_Li128ELb0ELb1ELb1ELb0EEENS1_19SingleTileSchedulerILb0ELb1ELb1ELi128EEEEEEEEEvNT_6ParamsE,@"STO_CUDA_ENTRY STV_DEFAULT"
_ZN7cutlass13device_kernelIN5flash19enable_sm80_to_sm89INS1_16FlashAttnFwdSm80INS1_25CollectiveMainloopFwdSm80ILi4ELi1ELb0EN4cute5tupleIJNS5_1CILi128EEENS7_ILi96EEENS7_ILi64EEEEEELi64ENS_6half_tEfNS_4arch4Sm80ELb0ELb1ELb1ELb0ELb0ELb0ELb1ELb1EEENS1_21CollectiveEpilogueFwdINS6_IJS8_SA_S9_EEENS6_IJNS7_ILi1EEESI_SI_EEESC_SE_Li128ELb0ELb1ELb1ELb0EEENS1_19SingleTileSchedulerILb0ELb1ELb1ELi128EEEEEEEEEvNT_6ParamsE:
[----:B------:R-:W-:Y:S01]  /*0000*/  LDC R1, c[0x0][0x28] ;  /* 0x00000a00ff017b82 */ /* 0x000fe20000000800 */
[----:B------:R-:W-:Y:S05]  /*0010*/  EXIT ;  /* 0x000000000000794d */ /* 0x000fea0003800000 */
.L_x_3:
        /* <DEDUP_REMOVED lines=14> */
.L_x_12:


//--------------------- .text._ZN7cutlass13device_kernelIN5flash19enable_sm80_to_sm89INS1_16FlashAttnFwdSm80INS1_25CollectiveMainloopFwdSm80ILi4ELi1ELb0EN4cute5tupleIJNS5_1CILi128EEENS7_ILi80EEENS7_ILi64EEEEEELi64ENS_6half_tEfNS_4arch4Sm80ELb0ELb1ELb1ELb1ELb0ELb0ELb1ELb1EEENS1_21CollectiveEpilogueFwdINS6_IJS8_SA_S9_EEENS6_IJNS7_ILi1EEESI_SI_EEESC_SE_Li128ELb1ELb1ELb1ELb0EEENS1_36VarlenDynamicPersistentTileSchedulerILi128ELi80ELi128ELi128ELb1ELb1ELb0ELb1ELb0ELb1EEEEEEEEEvNT_6ParamsE --------------------------
	.section	.text._ZN7cutlass13device_kernelIN5flash19enable_sm80_to_sm89INS1_16FlashAttnFwdSm80INS1_25CollectiveMainloopFwdSm80ILi4ELi1ELb0EN4cute5tupleIJNS5_1CILi128EEENS7_ILi80EEENS7_ILi64EEEEEELi64ENS_6half_tEfNS_4arch4Sm80ELb0ELb1ELb1ELb1ELb0ELb0ELb1ELb1EEENS1_21CollectiveEpilogueFwdINS6_IJS8_SA_S9_EEENS6_IJNS7_ILi1EEESI_SI_EEESC_SE_Li128ELb1ELb1ELb1ELb0EEENS1_36VarlenDynamicPersistentTileSchedulerILi128ELi80ELi128ELi128ELb1ELb1ELb0ELb1ELb0ELb1EEEEEEEEEvNT_6ParamsE,"ax",@progbits
	.align	128
.text._ZN7cutlass13device_kernelIN5flash19enable_sm80_to_sm89INS1_16FlashAttnFwdSm80INS1_25CollectiveMainloopFwdSm80ILi4ELi1ELb0EN4cute5tupleIJNS5_1CILi128EEENS7_ILi80EEENS7_ILi64EEEEEELi64ENS_6half_tEfNS_4arch4Sm80ELb0ELb1ELb1ELb1ELb0ELb0ELb1ELb1EEENS1_21CollectiveEpilogueFwdINS6_IJS8_SA_S9_EEENS6_IJNS7_ILi1EEESI_SI_EEESC_SE_Li128ELb1ELb1ELb1ELb0EEENS1_36VarlenDynamicPersistentTileSchedulerILi128ELi80ELi128ELi128ELb1ELb1ELb0ELb1ELb0ELb1EEEEEEEEEvNT_6ParamsE:
        .type           _ZN7cutlass13device_kernelIN5flash19enable_sm80_to_sm89INS1_16FlashAttnFwdSm80INS1_25CollectiveMainloopFwdSm80ILi4ELi1ELb0EN4cute5tupleIJNS5_1CILi128EEENS7_ILi80EEENS7_ILi64EEEEEELi64ENS_6half_tEfNS_4arch4Sm80ELb0ELb1ELb1ELb1ELb0ELb0ELb1ELb1EEENS1_21CollectiveEpilogueFwdINS6_IJS8_SA_S9_EEENS6_IJNS7_ILi1EEESI_SI_EEESC_SE_Li128ELb1ELb1ELb1ELb0EEENS1_36VarlenDynamicPersistentTileSchedulerILi128ELi80ELi128ELi128ELb1ELb1ELb0ELb1ELb0ELb1EEEEEEEEEvNT_6ParamsE,@function
        .size           _ZN7cutlass13device_kernelIN5flash19enable_sm80_to_sm89INS1_16FlashAttnFwdSm80INS1_25CollectiveMainloopFwdSm80ILi4ELi1ELb0EN4cute5tupleIJNS5_1CILi128EEENS7_ILi80EEENS7_ILi64EEEEEELi64ENS_6half_tEfNS_4arch4Sm80ELb0ELb1ELb1ELb1ELb0ELb0ELb1ELb1EEENS1_21CollectiveEpilogueFwdINS6_IJS8_SA_S9_EEENS6_IJNS7_ILi1EEESI_SI_EEESC_SE_Li128ELb1ELb1ELb1ELb0EEENS1_36VarlenDynamicPersistentTileSchedulerILi128ELi80ELi128ELi128ELb1ELb1ELb0ELb1ELb0ELb1EEEEEEEEEvNT_6ParamsE,(.L_x_13 - _ZN7cutlass13device_kernelIN5flash19enable_sm80_to_sm89INS1_16FlashAttnFwdSm80INS1_25CollectiveMainloopFwdSm80ILi4ELi1ELb0EN4cute5tupleIJNS5_1CILi128EEENS7_ILi80EEENS7_ILi64EEEEEELi64ENS_6half_tEfNS_4arch4Sm80ELb0ELb1ELb1ELb1ELb0ELb0ELb1ELb1EEENS1_21CollectiveEpilogueFwdINS6_IJS8_SA_S9_EEENS6_IJNS7_ILi1EEESI_SI_EEESC_SE_Li128ELb1ELb1ELb1ELb0EEENS1_36VarlenDynamicPersistentTileSchedulerILi128ELi80ELi128ELi128ELb1ELb1ELb0ELb1ELb0ELb1EEEEEEEEEvNT_6ParamsE)
        .other          _ZN7cutlass13device_kernelIN5flash19enable_sm80_to_sm89INS1_16FlashAttnFwdSm80INS1_25CollectiveMainloopFwdSm80ILi4ELi1ELb0EN4cute5tupleIJNS5_1CILi128EEENS7_ILi80EEENS7_ILi64EEEEEELi64ENS_6half_tEfNS_4arch4Sm80ELb0ELb1ELb1ELb1ELb0ELb0ELb1ELb1EEENS1_21CollectiveEpilogueFwdINS6_IJS8_SA_S9_EEENS6_IJNS7_ILi1EEESI_SI_EEESC_SE_Li128ELb1ELb1ELb1ELb0EEENS1_36VarlenDynamicPersistentTileSchedulerILi128ELi80ELi128ELi128ELb1ELb1ELb0ELb1ELb0ELb1EEEEEEEEEvNT_6ParamsE,@"STO_CUDA_ENTRY STV_DEFAULT"
_ZN7cutlass13device_kernelIN5flash19enable_sm80_to_sm89INS1_16FlashAttnFwdSm80INS1_25CollectiveMainloopFwdSm80ILi4ELi1ELb0EN4cute5tupleIJNS5_1CILi128EEENS7_ILi80EEENS7_ILi64EEEEEELi64ENS_6half_tEfNS_4arch4Sm80ELb0ELb1ELb1ELb1ELb0ELb0ELb1ELb1EEENS1_21CollectiveEpilogueFwdINS6_IJS8_SA_S9_EEENS6_IJNS7_ILi1EEESI_SI_EEESC_SE_Li128ELb1ELb1ELb1ELb0EEENS1_36VarlenDynamicPersistentTileSchedulerILi128ELi80ELi128ELi128ELb1ELb1ELb0ELb1ELb0ELb1EEEEEEEEEvNT_6ParamsE:
[----:B------:R-:W-:Y:S01]  /*0000*/  LDC R1, c[0x0][0x28] ;  /* 0x00000a00ff017b82 */ /* 0x000fe20000000800 */
[----:B------:R-:W-:Y:S05]  /*0010*/  EXIT ;  /* 0x000000000000794d */ /* 0x000fea0003800000 */
.L_x_4:
        /* <DEDUP_REMOVED lines=14> */
.L_x_13:


//--------------------- .text._ZN7cutlass13device_kernelIN5flash19enable_sm80_to_sm89INS1_16FlashAttnFwdSm80INS1_25CollectiveMainloopFwdSm80ILi4ELi1ELb0EN4cute5tupleIJNS5_1CILi128EEENS7_ILi80EEENS7_ILi64EEEEEELi64ENS_6half_tEfNS_4arch4Sm80ELb0ELb1ELb1ELb1ELb0ELb1ELb1ELb1EEENS1_21CollectiveEpilogueFwdINS6_IJS8_SA_S9_EEENS6_IJNS7_ILi1EEESI_SI_EEESC_SE_Li128ELb1ELb1ELb1ELb0EEENS1_36VarlenDynamicPersistentTileSchedulerILi128ELi80ELi128ELi128ELb1ELb1ELb0ELb1ELb0ELb1EEEEEEEEEvNT_6ParamsE --------------------------
	.section	.text._ZN7cutlass13device_kernelIN5flash19enable_sm80_to_sm89INS1_16FlashAttnFwdSm80INS1_25CollectiveMainloopFwdSm80ILi4ELi1ELb0EN4cute5tupleIJNS5_1CILi128EEENS7_ILi80EEENS7_ILi64EEEEEELi64ENS_6half_tEfNS_4arch4Sm80ELb0ELb1ELb1ELb1ELb0ELb1ELb1ELb1EEENS1_21CollectiveEpilogueFwdINS6_IJS8_SA_S9_EEENS6_IJNS7_ILi1EEESI_SI_EEESC_SE_Li128ELb1ELb1ELb1ELb0EEENS1_36VarlenDynamicPersistentTileSchedulerILi128ELi80ELi128ELi128ELb1ELb1ELb0ELb1ELb0ELb1EEEEEEEEEvNT_6ParamsE,"ax",@progbits
	.align	128
.text._ZN7cutlass13device_kernelIN5flash19enable_sm80_to_sm89INS1_16FlashAttnFwdSm80INS1_25CollectiveMainloopFwdSm80ILi4ELi1ELb0EN4cute5tupleIJNS5_1CILi128EEENS7_ILi80EEENS7_ILi64EEEEEELi64ENS_6half_tEfNS_4arch4Sm80ELb0ELb1ELb1ELb1ELb0ELb1ELb1ELb1EEENS1_21CollectiveEpilogueFwdINS6_IJS8_SA_S9_EEENS6_IJNS7_ILi1EEESI_SI_EEESC_SE_Li128ELb1ELb1ELb1ELb0EEENS1_36VarlenDynamicPersistentTileSchedulerILi128ELi80ELi128ELi128ELb1ELb1ELb0ELb1ELb0ELb1EEEEEEEEEvNT_6ParamsE:
        .type           _ZN7cutlass13device_kernelIN5flash19enable_sm80_to_sm89INS1_16FlashAttnFwdSm80INS1_25CollectiveMainloopFwdSm80ILi4ELi1ELb0EN4cute5tupleIJNS5_1CILi128EEENS7_ILi80EEENS7_ILi64EEEEEELi64ENS_6half_tEfNS_4arch4Sm80ELb0ELb1ELb1ELb1ELb0ELb1ELb1ELb1EEENS1_21CollectiveEpilogueFwdINS6_IJS8_SA_S9_EEENS6_IJNS7_ILi1EEESI_SI_EEESC_SE_Li128ELb1ELb1ELb1ELb0EEENS1_36VarlenDynamicPersistentTileSchedulerILi128ELi80ELi128ELi128ELb1ELb1ELb0ELb1ELb0ELb1EEEEEEEEEvNT_6ParamsE,@function
        .size           _ZN7cutlass13device_kernelIN5flash19enable_sm80_to_sm89INS1_16FlashAttnFwdSm80INS1_25CollectiveMainloopFwdSm80ILi4ELi1ELb0EN4cute5tupleIJNS5_1CILi128EEENS7_ILi80EEENS7_ILi64EEEEEELi64ENS_6half_tEfNS_4arch4Sm80ELb0ELb1ELb1ELb1ELb0ELb1ELb1ELb1EEENS1_21CollectiveEpilogueFwdINS6_IJS8_SA_S9_EEENS6_IJNS7_ILi1EEESI_SI_EEESC_SE_Li128ELb1ELb1ELb1ELb0EEENS1_36VarlenDynamicPersistentTileSchedulerILi128ELi80ELi128ELi128ELb1ELb1ELb0ELb1ELb0ELb1EEEEEEEEEvNT_6ParamsE,(.L_x_14 - _ZN7cutlass13device_kernelIN5flash19enable_sm80_to_sm89INS1_16FlashAttnFwdSm80INS1_25CollectiveMainloopFwdSm80ILi4ELi1ELb0EN4cute5tupleIJNS5_1CILi128EEENS7_ILi80EEENS7_ILi64EEEEEELi64ENS_6half_tEfNS_4arch4Sm80ELb0ELb1ELb1ELb1ELb0ELb1ELb1ELb1EEENS1_21CollectiveEpilogueFwdINS6_IJS8_SA_S9_EEENS6_IJNS7_ILi1EEESI_SI_EEESC_SE_Li128ELb1ELb1ELb1ELb0EEENS1_36VarlenDynamicPersistentTileSchedulerILi128ELi80ELi128ELi128ELb1ELb1ELb0ELb1ELb0ELb1EEEEEEEEEvNT_6ParamsE)
        .other          _ZN7cutlass13device_kernelIN5flash19enable_sm80_to_sm89INS1_16FlashAttnFwdSm80INS1_25CollectiveMainloopFwdSm80ILi4ELi1ELb0EN4cute5tupleIJNS5_1CILi128EEENS7_ILi80EEENS7_ILi64EEEEEELi64ENS_6half_tEfNS_4arch4Sm80ELb0ELb1ELb1ELb1ELb0ELb1ELb1ELb1EEENS1_21CollectiveEpilogueFwdINS6_IJS8_SA_S9_EEENS6_IJNS7_ILi1EEESI_SI_EEESC_SE_Li128ELb1ELb1ELb1ELb0EEENS1_36VarlenDynamicPersistentTileSchedulerILi128ELi80ELi128ELi128ELb1ELb1ELb0ELb1ELb0ELb1EEEEEEEEEvNT_6ParamsE,@"STO_CUDA_ENTRY STV_DEFAULT"
_ZN7cutlass13device_kernelIN5flash19enable_sm80_to_sm89INS1_16FlashAttnFwdSm80INS1_25CollectiveMainloopFwdSm80ILi4ELi1ELb0EN4cute5tupleIJNS5_1CILi128EEENS7_ILi80EEENS7_ILi64EEEEEELi64ENS_6half_tEfNS_4arch4Sm80ELb0ELb1ELb1ELb1ELb0ELb1ELb1ELb1EEENS1_21CollectiveEpilogueFwdINS6_IJS8_SA_S9_EEENS6_IJNS7_ILi1EEESI_SI_EEESC_SE_Li128ELb1ELb1ELb1ELb0EEENS1_36VarlenDynamicPersistentTileSchedulerILi128ELi80ELi128ELi128ELb1ELb1ELb0ELb1ELb0ELb1EEEEEEEEEvNT_6ParamsE:
[----:B------:R-:W-:Y:S01]  /*0000*/  LDC R1, c[0x0][0x28] ;  /* 0x00000a00ff017b82 */ /* 0x000fe20000000800 */
[----:B------:R-:W-:Y:S05]  /*0010*/  EXIT ;  /* 0x000000000000794d */ /* 0x000fea0003800000 */
.L_x_5:
        /* <DEDUP_REMOVED lines=14> */
.L_x_14:


//--------------------- .text._ZN7cutlass13device_kernelIN5flash19enable_sm80_to_sm89INS1_16FlashAttnFwdSm80INS1_25CollectiveMainloopFwdSm80ILi4ELi1ELb0EN4cute5tupleIJNS5_1CILi128EEENS7_ILi112EEENS7_ILi64EEEEEELi64ENS_6half_tEfNS_4arch4Sm80ELb1ELb0ELb1ELb0ELb0ELb0ELb1ELb1EEENS1_21CollectiveEpilogueFwdINS6_IJS8_SA_S9_EEENS6_IJNS7_ILi1EEESI_SI_EEESC_SE_Li128ELb0ELb1ELb1ELb0EEENS1_30DynamicPersistentTileSchedulerILi128ELi128ELb1ELb1ELb0EEEEEEEEEvNT_6ParamsE --------------------------
	.section	.text._ZN7cutlass13device_kernelIN5flash19enable_sm80_to_sm89INS1_16FlashAttnFwdSm80INS1_25CollectiveMainloopFwdSm80ILi4ELi1ELb0EN4cute5tupleIJNS5_1CILi128EEENS7_ILi112EEENS7_ILi64EEEEEELi64ENS_6half_tEfNS_4arch4Sm80ELb1ELb0ELb1ELb0ELb0ELb0ELb1ELb1EEENS1_21CollectiveEpilogueFwdINS6_IJS8_SA_S9_EEENS6_IJNS7_ILi1EEESI_SI_EEESC_SE_Li128ELb0ELb1ELb1ELb0EEENS1_30DynamicPersistentTileSchedulerILi128ELi128ELb1ELb1ELb0EEEEEEEEEvNT_6ParamsE,"ax",@progbits
	.align	128
.text._ZN7cutlass13device_kernelIN5flash19enable_sm80_to_sm89INS1_16FlashAttnFwdSm80INS1_25CollectiveMainloopFwdSm80ILi4ELi1ELb0EN4cute5tupleIJNS5_1CILi128EEENS7_ILi112EEENS7_ILi64EEEEEELi64ENS_6half_tEfNS_4arch4Sm80ELb1ELb0ELb1ELb0ELb0ELb0ELb1ELb1EEENS1_21CollectiveEpilogueFwdINS6_IJS8_SA_S9_EEENS6_IJNS7_ILi1EEESI_SI_EEESC_SE_Li128ELb0ELb1ELb1ELb0EEENS1_30DynamicPersistentTileSchedulerILi128ELi128ELb1ELb1ELb0EEEEEEEEEvNT_6ParamsE:
        .type           _ZN7cutlass13device_kernelIN5flash19enable_sm80_to_sm89INS1_16FlashAttnFwdSm80INS1_25CollectiveMainloopFwdSm80ILi4ELi1ELb0EN4cute5tupleIJNS5_1CILi128EEENS7_ILi112EEENS7_ILi64EEEEEELi64ENS_6half_tEfNS_4arch4Sm80ELb1ELb0ELb1ELb0ELb0ELb0ELb1ELb1EEENS1_21CollectiveEpilogueFwdINS6_IJS8_SA_S9_EEENS6_IJNS7_ILi1EEESI_SI_EEESC_SE_Li128ELb0ELb1ELb1ELb0EEENS1_30DynamicPersistentTileSchedulerILi128ELi128ELb1ELb1ELb0EEEEEEEEEvNT_6ParamsE,@function
        .size           _ZN7cutlass13device_kernelIN5flash19enable_sm80_to_sm89INS1_16FlashAttnFwdSm80INS1_25CollectiveMainloopFwdSm80ILi4ELi1ELb0EN4cute5tupleIJNS5_1CILi128EEENS7_ILi112EEENS7_ILi64EEEEEELi64ENS_6half_tEfNS_4arch4Sm80ELb1ELb0ELb1ELb0ELb0ELb0ELb1ELb1EEENS1_21CollectiveEpilogueFwdINS6_IJS8_SA_S9_EEENS6_IJNS7_ILi1EEESI_SI_EEESC_SE_Li128ELb0ELb1ELb1ELb0EEENS1_30DynamicPersistentTileSchedulerILi128ELi128ELb1ELb1ELb0EEEEEEEEEvNT_6ParamsE,(.L_x_15 - _ZN7cutlass13device_kernelIN5flash19enable_sm80_to_sm89INS1_16FlashAttnFwdSm80INS1_25CollectiveMainloopFwdSm80ILi4ELi1ELb0EN4cute5tupleIJNS5_1CILi128EEENS7_ILi112EEENS7_ILi64EEEEEELi64ENS_6half_tEfNS_4arch4Sm80ELb1ELb0ELb1ELb0ELb0ELb0ELb1ELb1EEENS1_21CollectiveEpilogueFwdINS6_IJS8_SA_S9_EEENS6_IJNS7_ILi1EEESI_SI_EEESC_SE_Li128ELb0ELb1ELb1ELb0EEENS1_30DynamicPersistentTileSchedulerILi128ELi128ELb1ELb1ELb0EEEEEEEEEvNT_6ParamsE)
        .other          _ZN7cutlass13device_kernelIN5flash19enable_sm80_to_sm89INS1_16FlashAttnFwdSm80INS1_25CollectiveMainloopFwdSm80ILi4ELi1ELb0EN4cute5tupleIJNS5_1CILi128EEENS7_ILi112EEENS7_ILi64EEEEEELi64ENS_6half_tEfNS_4arch4Sm80ELb1ELb0ELb1ELb0ELb0ELb0ELb1ELb1EEENS1_21CollectiveEpilogueFwdINS6_IJS8_SA_S9_EEENS6_IJNS7_ILi1EEESI_SI_EEESC_SE_Li128ELb0ELb1ELb1ELb0EEENS1_30DynamicPersistentTileSchedulerILi128ELi128ELb1ELb1ELb0EEEEEEEEEvNT_6ParamsE,@"STO_CUDA_ENTRY STV_DEFAULT"
_ZN7cutlass13device_kernelIN5flash19enable_sm80_to_sm89INS1_16FlashAttnFwdSm80INS1_25CollectiveMainloopFwdSm80ILi4ELi1ELb0EN4cute5tupleIJNS5_1CILi128EEENS7_ILi112EEENS7_ILi64EEEEEELi64ENS_6half_tEfNS_4arch4Sm80ELb1ELb0ELb1ELb0ELb0ELb0ELb1ELb1EEENS1_21CollectiveEpilogueFwdINS6_IJS8_SA_S9_EEENS6_IJNS7_ILi1EEESI_SI_EEESC_SE_Li128ELb0ELb1ELb1ELb0EEENS1_30DynamicPersistentTileSchedulerILi128ELi128ELb1ELb1ELb0EEEEEEEEEvNT_6ParamsE:
[----:B------:R-:W-:Y:S01]  /*0000*/  LDC R1, c[0x0][0x28] ;  /* 0x00000a00ff017b82 */ /* 0x000fe20000000800 */
[----:B------:R-:W-:Y:S05]  /*0010*/  EXIT ;  /* 0x000000000000794d */ /* 0x000fea0003800000 */
.L_x_6:
        /* <DEDUP_REMOVED lines=14> */
.L_x_15:


//--------------------- .text._ZN7cutlass13device_kernelIN5flash19enable_sm80_to_sm89INS1_16FlashAttnFwdSm80INS1_25CollectiveMainloopFwdSm80ILi4ELi1ELb0EN4cute5tupleIJNS5_1CILi128EEENS7_ILi80EEENS7_ILi64EEEEEELi64ENS_6half_tEfNS_4arch4Sm80ELb1ELb0ELb1ELb1ELb0ELb0ELb1ELb1EEENS1_21CollectiveEpilogueFwdINS6_IJS8_SA_S9_EEENS6_IJNS7_ILi1EEESI_SI_EEESC_SE_Li128ELb1ELb1ELb1ELb0EEENS1_36VarlenDynamicPersistentTileSchedulerILi128ELi80ELi128ELi128ELb1ELb1ELb0ELb1ELb1ELb1EEEEEEEEEvNT_6ParamsE --------------------------
	.section	.text._ZN7cutlass13device_kernelIN5flash19enable_sm80_to_sm89INS1_16FlashAttnFwdSm80INS1_25CollectiveMainloopFwdSm80ILi4ELi1ELb0EN4cute5tupleIJNS5_1CILi128EEENS7_ILi80EEENS7_ILi64EEEEEELi64ENS_6half_tEfNS_4arch4Sm80ELb1ELb0ELb1ELb1ELb0ELb0ELb1ELb1EEENS1_21CollectiveEpilogueFwdINS6_IJS8_SA_S9_EEENS6_IJNS7_ILi1EEESI_SI_EEESC_SE_Li128ELb1ELb1ELb1ELb0EEENS1_36VarlenDynamicPersistentTileSchedulerILi128ELi80ELi128ELi128ELb1ELb1ELb0ELb1ELb1ELb1EEEEEEEEEvNT_6ParamsE,"ax",@progbits
	.align	128
.text._ZN7cutlass13device_kernelIN5flash19enable_sm80_to_sm89INS1_16FlashAttnFwdSm80INS1_25CollectiveMainloopFwdSm80ILi4ELi1ELb0EN4cute5tupleIJNS5_1CILi128EEENS7_ILi80EEENS7_ILi64EEEEEELi64ENS_6half_tEfNS_4arch4Sm80ELb1ELb0ELb1ELb1ELb0ELb0ELb1ELb1EEENS1_21CollectiveEpilogueFwdINS6_IJS8_SA_S9_EEENS6_IJNS7_ILi1EEESI_SI_EEESC_SE_Li128ELb1ELb1ELb1ELb0EEENS1_36VarlenDynamicPersistentTileSchedulerILi128ELi80ELi128ELi128ELb1ELb1ELb0ELb1ELb1ELb1EEEEEEEEEvNT_6ParamsE:
        .type           _ZN7cutlass13device_kernelIN5flash19enable_sm80_to_sm89INS1_16FlashAttnFwdSm80INS1_25CollectiveMainloopFwdSm80ILi4ELi1ELb0EN4cute5tupleIJNS5_1CILi128EEENS7_ILi80EEENS7_ILi64EEEEEELi64ENS_6half_tEfNS_4arch4Sm80ELb1ELb0ELb1ELb1ELb0ELb0ELb1ELb1EEENS1_21CollectiveEpilogueFwdINS6_IJS8_SA_S9_EEENS6_IJNS7_ILi1EEESI_SI_EEESC_SE_Li128ELb1ELb1ELb1ELb0EEENS1_36VarlenDynamicPersistentTileSchedulerILi128ELi80ELi128ELi128ELb1ELb1ELb0ELb1ELb1ELb1EEEEEEEEEvNT_6ParamsE,@function
        .size           _ZN7cutlass13device_kernelIN5flash19enable_sm80_to_sm89INS1_16FlashAttnFwdSm80INS1_25CollectiveMainloopFwdSm80ILi4ELi1ELb0EN4cute5tupleIJNS5_1CILi128EEENS7_ILi80EEENS7_ILi64EEEEEELi64ENS_6half_tEfNS_4arch4Sm80ELb1ELb0ELb1ELb1ELb0ELb0ELb1ELb1EEENS1_21CollectiveEpilogueFwdINS6_IJS8_SA_S9_EEENS6_IJNS7_ILi1EEESI_SI_EEESC_SE_Li128ELb1ELb1ELb1ELb0EEENS1_36VarlenDynamicPersistentTileSchedulerILi128ELi80ELi128ELi128ELb1ELb1ELb0ELb1ELb1ELb1EEEEEEEEEvNT_6ParamsE,(.L_x_16 - _ZN7cutlass13device_kernelIN5flash19enable_sm80_to_sm89INS1_16FlashAttnFwdSm80INS1_25CollectiveMainloopFwdSm80ILi4ELi1ELb0EN4cute5tupleIJNS5_1CILi128EEENS7_ILi80EEENS7_ILi64EEEEEELi64ENS_6half_tEfNS_4arch4Sm80ELb1ELb0ELb1ELb1ELb0ELb0ELb1ELb1EEENS1_21CollectiveEpilogueFwdINS6_IJS8_SA_S9_EEENS6_IJNS7_ILi1EEESI_SI_EEESC_SE_Li128ELb1ELb1ELb1ELb0EEENS1_36VarlenDynamicPersistentTileSchedulerILi128ELi80ELi128ELi128ELb1ELb1ELb0ELb1ELb1ELb1EEEEEEEEEvNT_6ParamsE)
        .other          _ZN7cutlass13device_kernelIN5flash19enable_sm80_to_sm89INS1_16FlashAttnFwdSm80INS1_25CollectiveMainloopFwdSm80ILi4ELi1ELb0EN4cute5tupleIJNS5_1CILi128EEENS7_ILi80EEENS7_ILi64EEEEEELi64ENS_6half_tEfNS_4arch4Sm80ELb1ELb0ELb1ELb1ELb0ELb0ELb1ELb1EEENS1_21CollectiveEpilogueFwdINS6_IJS8_SA_S9_EEENS6_IJNS7_ILi1EEESI_SI_EEESC_SE_Li128ELb1ELb1ELb1ELb0EEENS1_36VarlenDynamicPersistentTileSchedulerILi128ELi80ELi128ELi128ELb1ELb1ELb0ELb1ELb1ELb1EEEEEEEEEvNT_6ParamsE,@"STO_CUDA_ENTRY STV_DEFAULT"
_ZN7cutlass13device_kernelIN5flash19enable_sm80_to_sm89INS1_16FlashAttnFwdSm80INS1_25CollectiveMainloopFwdSm80ILi4ELi1ELb0EN4cute5tupleIJNS5_1CILi128EEENS7_ILi80EEENS7_ILi64EEEEEELi64ENS_6half_tEfNS_4arch4Sm80ELb1ELb0ELb1ELb1ELb0ELb0ELb1ELb1EEENS1_21CollectiveEpilogueFwdINS6_IJS8_SA_S9_EEENS6_IJNS7_ILi1EEESI_SI_EEESC_SE_Li128ELb1ELb1ELb1ELb0EEENS1_36VarlenDynamicPersistentTileSchedulerILi128ELi80ELi128ELi128ELb1ELb1ELb0ELb1ELb1ELb1EEEEEEEEEvNT_6ParamsE:
[----:B------:R-:W-:Y:S01]  /*0000*/  LDC R1, c[0x0][0x28] ;  /* 0x00000a00ff017b82 */ /* 0x000fe20000000800 */
[----:B------:R-:W-:Y:S05]  /*0010*/  EXIT ;  /* 0x000000000000794d */ /* 0x000fea0003800000 */
.L_x_7:
        /* <DEDUP_REMOVED lines=14> */
.L_x_16:


//--------------------- .text._ZN7cutlass13device_kernelIN5flash19enable_sm80_to_sm89INS1_16FlashAttnFwdSm80INS1_25CollectiveMainloopFwdSm80ILi4ELi1ELb0EN4cute5tupleIJNS5_1CILi128EEENS7_ILi80EEENS7_ILi64EEEEEELi64ENS_6half_tEfNS_4arch4Sm80ELb1ELb0ELb1ELb1ELb0ELb1ELb1ELb1EEENS1_21CollectiveEpilogueFwdINS6_IJS8_SA_S9_EEENS6_IJNS7_ILi1EEESI_SI_EEESC_SE_Li128ELb1ELb1ELb1ELb0EEENS1_36VarlenDynamicPersistentTileSchedulerILi128ELi80ELi128ELi128ELb1ELb1ELb0ELb1ELb1ELb1EEEEEEEEEvNT_6ParamsE --------------------------
	.section	.text._ZN7cutlass13device_kernelIN5flash19enable_sm80_to_sm89INS1_16FlashAttnFwdSm80INS1_25CollectiveMainloopFwdSm80ILi4ELi1ELb0EN4cute5tupleIJNS5_1CILi128EEENS7_ILi80EEENS7_ILi64EEEEEELi64ENS_6half_tEfNS_4arch4Sm80ELb1ELb0ELb1ELb1ELb0ELb1ELb1ELb1EEENS1_21CollectiveEpilogueFwdINS6_IJS8_SA_S9_EEENS6_IJNS7_ILi1EEESI_SI_EEESC_SE_Li128ELb1ELb1ELb1ELb0EEENS1_36VarlenDynamicPersistentTileSchedulerILi128ELi80ELi128ELi128ELb1ELb1ELb0ELb1ELb1ELb1EEEEEEEEEvNT_6ParamsE,"ax",@progbits
	.align	128
.text._ZN7cutlass13device_kernelIN5flash19enable_sm80_to_sm89INS1_16FlashAttnFwdSm80INS1_25CollectiveMainloopFwdSm80ILi4ELi1ELb0EN4cute5tupleIJNS5_1CILi128EEENS7_ILi80EEENS7_ILi64EEEEEELi64ENS_6half_tEfNS_4arch4Sm80ELb1ELb0ELb1ELb1ELb0ELb1ELb1ELb1EEENS1_21CollectiveEpilogueFwdINS6_IJS8_SA_S9_EEENS6_IJNS7_ILi1EEESI_SI_EEESC_SE_Li128ELb1ELb1ELb1ELb0EEENS1_36VarlenDynamicPersistentTileSchedulerILi128ELi80ELi128ELi128ELb1ELb1ELb0ELb1ELb1ELb1EEEEEEEEEvNT_6ParamsE:
        .type           _ZN7cutlass13device_kernelIN5flash19enable_sm80_to_sm89INS1_16FlashAttnFwdSm80INS1_25CollectiveMainloopFwdSm80ILi4ELi1ELb0EN4cute5tupleIJNS5_1CILi128EEENS7_ILi80EEENS7_ILi64EEEEEELi64ENS_6half_tEfNS_4arch4Sm80ELb1ELb0ELb1ELb1ELb0ELb1ELb1ELb1EEENS1_21CollectiveEpilogueFwdINS6_IJS8_SA_S9_EEENS6_IJNS7_ILi1EEESI_SI_EEESC_SE_Li128ELb1ELb1ELb1ELb0EEENS1_36VarlenDynamicPersistentTileSchedulerILi128ELi80ELi128ELi128ELb1ELb1ELb0ELb1ELb1ELb1EEEEEEEEEvNT_6ParamsE,@function
        .size           _ZN7cutlass13device_kernelIN5flash19enable_sm80_to_sm89INS1_16FlashAttnFwdSm80INS1_25CollectiveMainloopFwdSm80ILi4ELi1ELb0EN4cute5tupleIJNS5_1CILi128EEENS7_ILi80EEENS7_ILi64EEEEEELi64ENS_6half_tEfNS_4arch4Sm80ELb1ELb0ELb1ELb1ELb0ELb1ELb1ELb1EEENS1_21CollectiveEpilogueFwdINS6_IJS8_SA_S9_EEENS6_IJNS7_ILi1EEESI_SI_EEESC_SE_Li128ELb1ELb1ELb1ELb0EEENS1_36VarlenDynamicPersistentTileSchedulerILi128ELi80ELi128ELi128ELb1ELb1ELb0ELb1ELb1ELb1EEEEEEEEEvNT_6ParamsE,(.L_x_17 - _ZN7cutlass13device_kernelIN5flash19enable_sm80_to_sm89INS1_16FlashAttnFwdSm80INS1_25CollectiveMainloopFwdSm80ILi4ELi1ELb0EN4cute5tupleIJNS5_1CILi128EEENS7_ILi80EEENS7_ILi64EEEEEELi64ENS_6half_tEfNS_4arch4Sm80ELb1ELb0ELb1ELb1ELb0ELb1ELb1ELb1EEENS1_21CollectiveEpilogueFwdINS6_IJS8_SA_S9_EEENS6_IJNS7_ILi1EEESI_SI_EEESC_SE_Li128ELb1ELb1ELb1ELb0EEENS1_36VarlenDynamicPersistentTileSchedulerILi128ELi80ELi128ELi128ELb1ELb1ELb0ELb1ELb1ELb1EEEEEEEEEvNT_6ParamsE)
        .other          _ZN7cutlass13device_kernelIN5flash19enable_sm80_to_sm89INS1_16FlashAttnFwdSm80INS1_25CollectiveMainloopFwdSm80ILi4ELi1ELb0EN4cute5tupleIJNS5_1CILi128EEENS7_ILi80EEENS7_ILi64EEEEEELi64ENS_6half_tEfNS_4arch4Sm80ELb1ELb0ELb1ELb1ELb0ELb1ELb1ELb1EEENS1_21CollectiveEpilogueFwdINS6_IJS8_SA_S9_EEENS6_IJNS7_ILi1EEESI_SI_EEESC_SE_Li128ELb1ELb1ELb1ELb0EEENS1_36VarlenDynamicPersistentTileSchedulerILi128ELi80ELi128ELi128ELb1ELb1ELb0ELb1ELb1ELb1EEEEEEEEEvNT_6ParamsE,@"STO_CUDA_ENTRY STV_DEFAULT"
_ZN7cutlass13device_kernelIN5flash19enable_sm80_to_sm89INS1_16FlashAttnFwdSm80INS1_25CollectiveMainloopFwdSm80ILi4ELi1ELb0EN4cute5tupleIJNS5_1CILi128EEENS7_ILi80EEENS7_ILi64EEEEEELi64ENS_6half_tEfNS_4arch4Sm80ELb1ELb0ELb1ELb1ELb0ELb1ELb1ELb1EEENS1_21CollectiveEpilogueFwdINS6_IJS8_SA_S9_EEENS6_IJNS7_ILi1EEESI_SI_EEESC_SE_Li128ELb1ELb1ELb1ELb0EEENS1_36VarlenDynamicPersistentTileSchedulerILi128ELi80ELi128ELi128ELb1ELb1ELb0ELb1ELb1ELb1EEEEEEEEEvNT_6ParamsE:
[----:B------:R-:W-:Y:S01]  /*0000*/  LDC R1, c[0x0][0x28] ;  /* 0x00000a00ff017b82 */ /* 0x000fe20000000800 */
[----:B------:R-:W-:Y:S05]  /*0010*/  EXIT ;  /* 0x000000000000794d */ /* 0x000fea0003800000 */
.L_x_8:
        /* <DEDUP_REMOVED lines=14> */
.L_x_17:


//--------------------- .nv.shared.reserved.0     --------------------------
	.section	.nv.shared.reserved.0,"aw",@nobits
	.weak		__nv_reservedSMEM_offset_0_alias
	.size		__nv_reservedSMEM_offset_0_alias, 0, 0
	.other		__nv_reservedSMEM_offset_0_alias,@"STO_CUDA_RESERVED_SHARED STV_DEFAULT"
__nv_reservedSMEM_offset_0_alias:
	.zero		0


//--------------------- .nv.global                --------------------------
	.section	.nv.global,"aw",@nobits
.nv.global:
	.type		_ZN79_INTERNAL_a8661eb0_43_flash_fwd_hdim64_fp16_split_softcap_sm80_cu_60c5005d_32654cute1_E,@object
	.size		_ZN79_INTERNAL_a8661eb0_43_flash_fwd_hdim64_fp16_split_softcap_sm80_cu_60c5005d_32654cute1_E,(_ZN79_INTERNAL_a8661eb0_43_flash_fwd_hdim64_fp16_split_softcap_sm80_cu_60c5005d_32654cuda3std3__45__cpo6cbeginE - _ZN79_INTERNAL_a8661eb0_43_flash_fwd_hdim64_fp16_split_softcap_sm80_cu_60c5005d_32654cute1_E)
_ZN79_INTERNAL_a8661eb0_43_flash_fwd_hdim64_fp16_split_softcap_sm80_cu_60c5005d_32654cute1_E:
	.zero		1
	.type		_ZN79_INTERNAL_a8661eb0_43_flash_fwd_hdim64_fp16_split_softcap_sm80_cu_60c5005d_32654cuda3std3__45__cpo6cbeginE,@object
	.size		_ZN79_INTERNAL_a8661eb0_43_flash_fwd_hdim64_fp16_split_softcap_sm80_cu_60c5005d_32654cuda3std3__45__cpo6cbeginE,(_ZN79_INTERNAL_a8661eb0_43_flash_fwd_hdim64_fp16_split_softcap_sm80_cu_60c5005d_32654cuda3std3__48in_placeE - _ZN79_INTERNAL_a8661eb0_43_flash_fwd_hdim64_fp16_split_softcap_sm80_cu_60c5005d_32654cuda3std3__45__cpo6cbeginE)
_ZN79_INTERNAL_a8661eb0_43_flash_fwd_hdim64_fp16_split_softcap_sm80_cu_60c5005d_32654cuda3std3__45__cpo6cbeginE:
	.zero		1
	.type		_ZN79_INTERNAL_a8661eb0_43_flash_fwd_hdim64_fp16_split_softcap_sm80_cu_60c5005d_32654cuda3std3__48in_placeE,@object
	.size		_ZN79_INTERNAL_a8661eb0_43_flash_fwd_hdim64_fp16_split_softcap_sm80_cu_60c5005d_32654cuda3std3__48in_placeE,(_ZN79_INTERNAL_a8661eb0_43_flash_fwd_hdim64_fp16_split_softcap_sm80_cu_60c5005d_32654cuda3std6ranges3__45__cpo9iter_moveE - _ZN79_INTERNAL_a8661eb0_43_flash_fwd_hdim64_fp16_split_softcap_sm80_cu_60c5005d_32654cuda3std3__48in_placeE)
_ZN79_INTERNAL_a8661eb0_43_flash_fwd_hdim64_fp16_split_softcap_sm80_cu_60c5005d_32654cuda3std3__48in_placeE:
	.zero		1
	.type		_ZN79_INTERNAL_a8661eb0_43_flash_fwd_hdim64_fp16_split_softcap_sm80_cu_60c5005d_32654cuda3std6ranges3__45__cpo9iter_moveE,@object
	.size		_ZN79_INTERNAL_a8661eb0_43_flash_fwd_hdim64_fp16_split_softcap_sm80_cu_60c5005d_32654cuda3std6ranges3__45__cpo9iter_moveE,(_ZN79_INTERNAL_a8661eb0_43_flash_fwd_hdim64_fp16_split_softcap_sm80_cu_60c5005d_32654cuda3std3__45__cpo5beginE - _ZN79_INTERNAL_a8661eb0_43_flash_fwd_hdim64_fp16_split_softcap_sm80_cu_60c5005d_32654cuda3std6ranges3__45__cpo9iter_moveE)
_ZN79_INTERNAL_a8661eb0_43_flash_fwd_hdim64_fp16_split_softcap_sm80_cu_60c5005d_32654cuda3std6ranges3__45__cpo9iter_moveE:
	.zero		1
	.type		_ZN79_INTERNAL_a8661eb0_43_flash_fwd_hdim64_fp16_split_softcap_sm80_cu_60c5005d_32654cuda3std3__45__cpo5beginE,@object
	.size		_ZN79_INTERNAL_a8661eb0_43_flash_fwd_hdim64_fp16_split_softcap_sm80_cu_60c5005d_32654cuda3std3__45__cpo5beginE,(_ZN79_INTERNAL_a8661eb0_43_flash_fwd_hdim64_fp16_split_softcap_sm80_cu_60c5005d_32654cuda3std3__481_GLOBAL__N__a8661eb0_43_flash_fwd_hdim64_fp16_split_softcap_sm80_cu_60c5005d_32656ignoreE - _ZN79_INTERNAL_a8661eb0_43_flash_fwd_hdim64_fp16_split_softcap_sm80_cu_60c5005d_32654cuda3std3__45__cpo5beginE)
_ZN79_INTERNAL_a8661eb0_43_flash_fwd_hdim64_fp16_split_softcap_sm80_cu_60c5005d_32654cuda3std3__45__cpo5beginE:
	.zero		1
	.type		_ZN79_INTERNAL_a8661eb0_43_flash_fwd_hdim64_fp16_split_softcap_sm80_cu_60c5005d_32654cuda3std3__481_GLOBAL__N__a8661eb0_43_flash_fwd_hdim64_fp16_split_softcap_sm80_cu_60c5005d_32656ignoreE,@object
	.size		_ZN79_INTERNAL_a8661eb0_43_flash_fwd_hdim64_fp16_split_softcap_sm80_cu_60c5005d_32654cuda3std3__481_GLOBAL__N__a8661eb0_43_flash_fwd_hdim64_fp16_split_softcap_sm80_cu_60c5005d_32656ignoreE,(_ZN79_INTERNAL_a8661eb0_43_flash_fwd_hdim64_fp16_split_softcap_sm80_cu_60c5005d_32654cute7productE - _ZN79_INTERNAL_a8661eb0_43_flash_fwd_hdim64_fp16_split_softcap_sm80_cu_60c5005d_32654cuda3std3__481_GLOBAL__N__a8661eb0_43_flash_fwd_hdim64_fp16_split_softcap_sm80_cu_60c5005d_32656ignoreE)
_ZN79_INTERNAL_a8661eb0_43_flash_fwd_hdim64_fp16_split_softcap_sm80_cu_60c5005d_32654cuda3std3__481_GLOBAL__N__a8661eb0_43_flash_fwd_hdim64_fp16_split_softcap_sm80_cu_60c5005d_32656ignoreE:
	.zero		1
	.type		_ZN79_INTERNAL_a8661eb0_43_flash_fwd_hdim64_fp16_split_softcap_sm80_cu_60c5005d_32654cute7productE,@object
	.size		_ZN79_INTERNAL_a8661eb0_43_flash_fwd_hdim64_fp16_split_softcap_sm80_cu_60c5005d_32654cute7productE,(_ZN79_INTERNAL_a8661eb0_43_flash_fwd_hdim64_fp16_split_softcap_sm80_cu_60c5005d_32654cuda3std3__45__cpo3endE - _ZN79_INTERNAL_a8661eb0_43_flash_fwd_hdim64_fp16_split_softcap_sm80_cu_60c5005d_32654cute7productE)
_ZN79_INTERNAL_a8661eb0_43_flash_fwd_hdim64_fp16_split_softcap_sm80_cu_60c5005d_32654cute7productE:
	.zero		1
	.type		_ZN79_INTERNAL_a8661eb0_43_flash_fwd_hdim64_fp16_split_softcap_sm80_cu_60c5005d_32654cuda3std3__45__cpo3endE,@object
	.size		_ZN79_INTERNAL_a8661eb0_43_flash_fwd_hdim64_fp16_split_softcap_sm80_cu_60c5005d_32654cuda3std3__45__cpo3endE,(_ZN79_INTERNAL_a8661eb0_43_flash_fwd_hdim64_fp16_split_softcap_sm80_cu_60c5005d_32654cuda3std3__419piecewise_constructE - _ZN79_INTERNAL_a8661eb0_43_flash_fwd_hdim64_fp16_split_softcap_sm80_cu_60c5005d_32654cuda3std3__45__cpo3endE)
_ZN79_INTERNAL_a8661eb0_43_flash_fwd_hdim64_fp16_split_softcap_sm80_cu_60c5005d_32654cuda3std3__45__cpo3endE:
	.zero		1
	.type		_ZN79_INTERNAL_a8661eb0_43_flash_fwd_hdim64_fp16_split_softcap_sm80_cu_60c5005d_32654cuda3std3__419piecewise_constructE,@object
	.size		_ZN79_INTERNAL_a8661eb0_43_flash_fwd_hdim64_fp16_split_softcap_sm80_cu_60c5005d_32654cuda3std3__419piecewise_constructE,(_ZN79_INTERNAL_a8661eb0_43_flash_fwd_hdim64_fp16_split_softcap_sm80_cu_60c5005d_32654cuda3std3__45__cpo4cendE - _ZN79_INTERNAL_a8661eb0_43_flash_fwd_hdim64_fp16_split_softcap_sm80_cu_60c5005d_32654cuda3std3__419piecewise_constructE)
_ZN79_INTERNAL_a8661eb0_43_flash_fwd_hdim64_fp16_split_softcap_sm80_cu_60c5005d_32654cuda3std3__419piecewise_constructE:
	.zero		1
	.type		_ZN79_INTERNAL_a8661eb0_43_flash_fwd_hdim64_fp16_split_softcap_sm80_cu_60c5005d_32654cuda3std3__45__cpo4cendE,@object
	.size		_ZN79_INTERNAL_a8661eb0_43_flash_fwd_hdim64_fp16_split_softcap_sm80_cu_60c5005d_32654cuda3std3__45__cpo4cendE,(_ZN79_INTERNAL_a8661eb0_43_flash_fwd_hdim64_fp16_split_softcap_sm80_cu_60c5005d_32654cuda3std6ranges3__45__cpo4swapE - _ZN79_INTERNAL_a8661eb0_43_flash_fwd_hdim64_fp16_split_softcap_sm80_cu_60c5005d_32654cuda3std3__45__cpo4cendE)
_ZN79_INTERNAL_a8661eb0_43_flash_fwd_hdim64_fp16_split_softcap_sm80_cu_60c5005d_32654cuda3std3__45__cpo4cendE:
	.zero		1
	.type		_ZN79_INTERNAL_a8661eb0_43_flash_fwd_hdim64_fp16_split_softcap_sm80_cu_60c5005d_32654cuda3std6ranges3__45__cpo4swapE,@object
	.size		_ZN79_INTERNAL_a8661eb0_43_flash_fwd_hdim64_fp16_split_softcap_sm80_cu_60c5005d_32654cuda3std6ranges3__45__cpo4swapE,(.L_7 - _ZN79_INTERNAL_a8661eb0_43_flash_fwd_hdim64_fp16_split_softcap_sm80_cu_60c5005d_32654cuda3std6ranges3__45__cpo4swapE)
_ZN79_INTERNAL_a8661eb0_43_flash_fwd_hdim64_fp16_split_softcap_sm80_cu_60c5005d_32654cuda3std6ranges3__45__cpo4swapE:
	.zero		1
.L_7:


//--------------------- .nv.constant0._ZN7cutlass13device_kernelIN5flash19enable_sm80_to_sm89INS1_16FlashAttnFwdSm80INS1_25CollectiveMainloopFwdSm80ILi4ELi1ELb0EN4cute5tupleIJNS5_1CILi128EEENS7_ILi112EEENS7_ILi64EEEEEELi64ENS_6half_tEfNS_4arch4Sm80ELb0ELb0ELb1ELb0ELb0ELb0ELb1ELb1EEENS1_21CollectiveEpilogueFwdINS6_IJS8_SA_S9_EEENS6_IJNS7_ILi1EEESI_SI_EEESC_SE_Li128ELb0ELb1ELb1ELb0EEENS1_19SingleTileSchedulerILb0ELb1ELb1ELi128EEEEEEEEEvNT_6ParamsE --------------------------
	.section	.nv.constant0._ZN7cutlass13device_kernelIN5flash19enable_sm80_to_sm89INS1_16FlashAttnFwdSm80INS1_25CollectiveMainloopFwdSm80ILi4ELi1ELb0EN4cute5tupleIJNS5_1CILi128EEENS7_ILi112EEENS7_ILi64EEEEEELi64ENS_6half_tEfNS_4arch4Sm80ELb0ELb0ELb1ELb0ELb0ELb0ELb1ELb1EEENS1_21CollectiveEpilogueFwdINS6_IJS8_SA_S9_EEENS6_IJNS7_ILi1EEESI_SI_EEESC_SE_Li128ELb0ELb1ELb1ELb0EEENS1_19SingleTileSchedulerILb0ELb1ELb1ELi128EEEEEEEEEvNT_6ParamsE,"a",@progbits
	.sectionflags	@""
	.align	4
.nv.constant0._ZN7cutlass13device_kernelIN5flash19enable_sm80_to_sm89INS1_16FlashAttnFwdSm80INS1_25CollectiveMainloopFwdSm80ILi4ELi1ELb0EN4cute5tupleIJNS5_1CILi128EEENS7_ILi112EEENS7_ILi64EEEEEELi64ENS_6half_tEfNS_4arch4Sm80ELb0ELb0ELb1ELb0ELb0ELb0ELb1ELb1EEENS1_21CollectiveEpilogueFwdINS6_IJS8_SA_S9_EEENS6_IJNS7_ILi1EEESI_SI_EEESC_SE_Li128ELb0ELb1ELb1ELb0EEENS1_19SingleTileSchedulerILb0ELb1ELb1ELi128EEEEEEEEEvNT_6ParamsE:
	.zero		1576


//--------------------- .nv.constant0._ZN7cutlass13device_kernelIN5flash19enable_sm80_to_sm89INS1_16FlashAttnFwdSm80INS1_25CollectiveMainloopFwdSm80ILi4ELi1ELb0EN4cute5tupleIJNS5_1CILi128EEENS7_ILi80EEENS7_ILi64EEEEEELi64ENS_6half_tEfNS_4arch4Sm80ELb0ELb0ELb1ELb1ELb0ELb0ELb1ELb1EEENS1_21CollectiveEpilogueFwdINS6_IJS8_SA_S9_EEENS6_IJNS7_ILi1EEESI_SI_EEESC_SE_Li128ELb1ELb1ELb1ELb0EEENS1_36VarlenDynamicPersistentTileSchedulerILi128ELi80ELi128ELi128ELb1ELb1ELb0ELb0ELb1ELb1EEEEEEEEEvNT_6ParamsE --------------------------
	.section	.nv.constant0._ZN7cutlass13device_kernelIN5flash19enable_sm80_to_sm89INS1_16FlashAttnFwdSm80INS1_25CollectiveMainloopFwdSm80ILi4ELi1ELb0EN4cute5tupleIJNS5_1CILi128EEENS7_ILi80EEENS7_ILi64EEEEEELi64ENS_6half_tEfNS_4arch4Sm80ELb0ELb0ELb1ELb1ELb0ELb0ELb1ELb1EEENS1_21CollectiveEpilogueFwdINS6_IJS8_SA_S9_EEENS6_IJNS7_ILi1EEESI_SI_EEESC_SE_Li128ELb1ELb1ELb1ELb0EEENS1_36VarlenDynamicPersistentTileSchedulerILi128ELi80ELi128ELi128ELb1ELb1ELb0ELb0ELb1ELb1EEEEEEEEEvNT_6ParamsE,"a",@progbits
	.sectionflags	@""
	.align	4
.nv.constant0._ZN7cutlass13device_kernelIN5flash19enable_sm80_to_sm89INS1_16FlashAttnFwdSm80INS1_25CollectiveMainloopFwdSm80ILi4ELi1ELb0EN4cute5tupleIJNS5_1CILi128EEENS7_ILi80EEENS7_ILi64EEEEEELi64ENS_6half_tEfNS_4arch4Sm80ELb0ELb0ELb1ELb1ELb0ELb0ELb1ELb1EEENS1_21CollectiveEpilogueFwdINS6_IJS8_SA_S9_EEENS6_IJNS7_ILi1EEESI_SI_EEESC_SE_Li128ELb1ELb1ELb1ELb0EEENS1_36VarlenDynamicPersistentTileSchedulerILi128ELi80ELi128ELi128ELb1ELb1ELb0ELb0ELb1ELb1EEEEEEEEEvNT_6ParamsE:
	.zero		1608


//--------------------- .nv.constant0._ZN7cutlass13device_kernelIN5flash19enable_sm80_to_sm89INS1_16FlashAttnFwdSm80INS1_25CollectiveMainloopFwdSm80ILi4ELi1ELb0EN4cute5tupleIJNS5_1CILi128EEENS7_ILi80EEENS7_ILi64EEEEEELi64ENS_6half_tEfNS_4arch4Sm80ELb0ELb0ELb1ELb1ELb0ELb1ELb1ELb1EEENS1_21CollectiveEpilogueFwdINS6_IJS8_SA_S9_EEENS6_IJNS7_ILi1EEESI_SI_EEESC_SE_Li128ELb1ELb1ELb1ELb0EEENS1_36VarlenDynamicPersistentTileSchedulerILi128ELi80ELi128ELi128ELb1ELb1ELb0ELb0ELb1ELb1EEEEEEEEEvNT_6ParamsE --------------------------
	.section	.nv.constant0._ZN7cutlass13device_kernelIN5flash19enable_sm80_to_sm89INS1_16FlashAttnFwdSm80INS1_25CollectiveMainloopFwdSm80ILi4ELi1ELb0EN4cute5tupleIJNS5_1CILi128EEENS7_ILi80EEENS7_ILi64EEEEEELi64ENS_6half_tEfNS_4arch4Sm80ELb0ELb0ELb1ELb1ELb0ELb1ELb1ELb1EEENS1_21CollectiveEpilogueFwdINS6_IJS8_SA_S9_EEENS6_IJNS7_ILi1EEESI_SI_EEESC_SE_Li128ELb1ELb1ELb1ELb0EEENS1_36VarlenDynamicPersistentTileSchedulerILi128ELi80ELi128ELi128ELb1ELb1ELb0ELb0ELb1ELb1EEEEEEEEEvNT_6ParamsE,"a",@progbits
	.sectionflags	@""
	.align	4
.nv.constant0._ZN7cutlass13device_kernelIN5flash19enable_sm80_to_sm89INS1_16FlashAttnFwdSm80INS1_25CollectiveMainloopFwdSm80ILi4ELi1ELb0EN4cute5tupleIJNS5_1CILi128EEENS7_ILi80EEENS7_ILi64EEEEEELi64ENS_6half_tEfNS_4arch4Sm80ELb0ELb0ELb1ELb1ELb0ELb1ELb1ELb1EEENS1_21CollectiveEpilogueFwdINS6_IJS8_SA_S9_EEENS6_IJNS7_ILi1EEESI_SI_EEESC_SE_Li128ELb1ELb1ELb1ELb0EEENS1_36VarlenDynamicPersistentTileSchedulerILi128ELi80ELi128ELi128ELb1ELb1ELb0ELb0ELb1ELb1EEEEEEEEEvNT_6ParamsE:
	.zero		1608


//--------------------- .nv.constant0._ZN7cutlass13device_kernelIN5flash19enable_sm80_to_sm89INS1_16FlashAttnFwdSm80INS1_25CollectiveMainloopFwdSm80ILi4ELi1ELb0EN4cute5tupleIJNS5_1CILi128EEENS7_ILi96EEENS7_ILi64EEEEEELi64ENS_6half_tEfNS_4arch4Sm80ELb0ELb1ELb1ELb0ELb0ELb0ELb1ELb1EEENS1_21CollectiveEpilogueFwdINS6_IJS8_SA_S9_EEENS6_IJNS7_ILi1EEESI_SI_EEESC_SE_Li128ELb0ELb1ELb1ELb0EEENS1_19SingleTileSchedulerILb0ELb1ELb1ELi128EEEEEEEEEvNT_6ParamsE --------------------------
	.section	.nv.constant0._ZN7cutlass13device_kernelIN5flash19enable_sm80_to_sm89INS1_16FlashAttnFwdSm80INS1_25CollectiveMainloopFwdSm80ILi4ELi1ELb0EN4cute5tupleIJNS5_1CILi128EEENS7_ILi96EEENS7_ILi64EEEEEELi64ENS_6half_tEfNS_4arch4Sm80ELb0ELb1ELb1ELb0ELb0ELb0ELb1ELb1EEENS1_21CollectiveEpilogueFwdINS6_IJS8_SA_S9_EEENS6_IJNS7_ILi1EEESI_SI_EEESC_SE_Li128ELb0ELb1ELb1ELb0EEENS1_19SingleTileSchedulerILb0ELb1ELb1ELi128EEEEEEEEEvNT_6ParamsE,"a",@progbits
	.sectionflags	@""
	.align	4
.nv.constant0._ZN7cutlass13device_kernelIN5flash19enable_sm80_to_sm89INS1_16FlashAttnFwdSm80INS1_25CollectiveMainloopFwdSm80ILi4ELi1ELb0EN4cute5tupleIJNS5_1CILi128EEENS7_ILi96EEENS7_ILi64EEEEEELi64ENS_6half_tEfNS_4arch4Sm80ELb0ELb1ELb1ELb0ELb0ELb0ELb1ELb1EEENS1_21CollectiveEpilogueFwdINS6_IJS8_SA_S9_EEENS6_IJNS7_ILi1EEESI_SI_EEESC_SE_Li128ELb0ELb1ELb1ELb0EEENS1_19SingleTileSchedulerILb0ELb1ELb1ELi128EEEEEEEEEvNT_6ParamsE:
	.zero		1576


//--------------------- .nv.constant0._ZN7cutlass13device_kernelIN5flash19enable_sm80_to_sm89INS1_16FlashAttnFwdSm80INS1_25CollectiveMainloopFwdSm80ILi4ELi1ELb0EN4cute5tupleIJNS5_1CILi128EEENS7_ILi80EEENS7_ILi64EEEEEELi64ENS_6half_tEfNS_4arch4Sm80ELb0ELb1ELb1ELb1ELb0ELb0ELb1ELb1EEENS1_21CollectiveEpilogueFwdINS6_IJS8_SA_S9_EEENS6_IJNS7_ILi1EEESI_SI_EEESC_SE_Li128ELb1ELb1ELb1ELb0EEENS1_36VarlenDynamicPersistentTileSchedulerILi128ELi80ELi128ELi128ELb1ELb1ELb0ELb1ELb0ELb1EEEEEEEEEvNT_6ParamsE --------------------------
	.section	.nv.constant0._ZN7cutlass13device_kernelIN5flash19enable_sm80_to_sm89INS1_16FlashAttnFwdSm80INS1_25CollectiveMainloopFwdSm80ILi4ELi1ELb0EN4cute5tupleIJNS5_1CILi128EEENS7_ILi80EEENS7_ILi64EEEEEELi64ENS_6half_tEfNS_4arch4Sm80ELb0ELb1ELb1ELb1ELb0ELb0ELb1ELb1EEENS1_21CollectiveEpilogueFwdINS6_IJS8_SA_S9_EEENS6_IJNS7_ILi1EEESI_SI_EEESC_SE_Li128ELb1ELb1ELb1ELb0EEENS1_36VarlenDynamicPersistentTileSchedulerILi128ELi80ELi128ELi128ELb1ELb1ELb0ELb1ELb0ELb1EEEEEEEEEvNT_6ParamsE,"a",@progbits
	.sectionflags	@""
	.align	4
.nv.constant0._ZN7cutlass13device_kernelIN5flash19enable_sm80_to_sm89INS1_16FlashAttnFwdSm80INS1_25CollectiveMainloopFwdSm80ILi4ELi1ELb0EN4cute5tupleIJNS5_1CILi128EEENS7_ILi80EEENS7_ILi64EEEEEELi64ENS_6half_tEfNS_4arch4Sm80ELb0ELb1ELb1ELb1ELb0ELb0ELb1ELb1EEENS1_21CollectiveEpilogueFwdINS6_IJS8_SA_S9_EEENS6_IJNS7_ILi1EEESI_SI_EEESC_SE_Li128ELb1ELb1ELb1ELb0EEENS1_36VarlenDynamicPersistentTileSchedulerILi128ELi80ELi128ELi128ELb1ELb1ELb0ELb1ELb0ELb1EEEEEEEEEvNT_6ParamsE:
	.zero		1608


//--------------------- .nv.constant0._ZN7cutlass13device_kernelIN5flash19enable_sm80_to_sm89INS1_16FlashAttnFwdSm80INS1_25CollectiveMainloopFwdSm80ILi4ELi1ELb0EN4cute5tupleIJNS5_1CILi128EEENS7_ILi80EEENS7_ILi64EEEEEELi64ENS_6half_tEfNS_4arch4Sm80ELb0ELb1ELb1ELb1ELb0ELb1ELb1ELb1EEENS1_21CollectiveEpilogueFwdINS6_IJS8_SA_S9_EEENS6_IJNS7_ILi1EEESI_SI_EEESC_SE_Li128ELb1ELb1ELb1ELb0EEENS1_36VarlenDynamicPersistentTileSchedulerILi128ELi80ELi128ELi128ELb1ELb1ELb0ELb1ELb0ELb1EEEEEEEEEvNT_6ParamsE --------------------------
	.section	.nv.constant0._ZN7cutlass13device_kernelIN5flash19enable_sm80_to_sm89INS1_16FlashAttnFwdSm80INS1_25CollectiveMainloopFwdSm80ILi4ELi1ELb0EN4cute5tupleIJNS5_1CILi128EEENS7_ILi80EEENS7_ILi64EEEEEELi64ENS_6half_tEfNS_4arch4Sm80ELb0ELb1ELb1ELb1ELb0ELb1ELb1ELb1EEENS1_21CollectiveEpilogueFwdINS6_IJS8_SA_S9_EEENS6_IJNS7_ILi1EEESI_SI_EEESC_SE_Li128ELb1ELb1ELb1ELb0EEENS1_36VarlenDynamicPersistentTileSchedulerILi128ELi80ELi128ELi128ELb1ELb1ELb0ELb1ELb0ELb1EEEEEEEEEvNT_6ParamsE,"a",@progbits
	.sectionflags	@""
	.align	4
.nv.constant0._ZN7cutlass13device_kernelIN5flash19enable_sm80_to_sm89INS1_16FlashAttnFwdSm80INS1_25CollectiveMainloopFwdSm80ILi4ELi1ELb0EN4cute5tupleIJNS5_1CILi128EEENS7_ILi80EEENS7_ILi64EEEEEELi64ENS_6half_tEfNS_4arch4Sm80ELb0ELb1ELb1ELb1ELb0ELb1ELb1ELb1EEENS1_21CollectiveEpilogueFwdINS6_IJS8_SA_S9_EEENS6_IJNS7_ILi1EEESI_SI_EEESC_SE_Li128ELb1ELb1ELb1ELb0EEENS1_36VarlenDynamicPersistentTileSchedulerILi128ELi80ELi128ELi128ELb1ELb1ELb0ELb1ELb0ELb1EEEEEEEEEvNT_6ParamsE:
	.zero		1608


//--------------------- .nv.constant0._ZN7cutlass13device_kernelIN5flash19enable_sm80_to_sm89INS1_16FlashAttnFwdSm80INS1_25CollectiveMainloopFwdSm80ILi4ELi1ELb0EN4cute5tupleIJNS5_1CILi128EEENS7_ILi112EEENS7_ILi64EEEEEELi64ENS_6half_tEfNS_4arch4Sm80ELb1ELb0ELb1ELb0ELb0ELb0ELb1ELb1EEENS1_21CollectiveEpilogueFwdINS6_IJS8_SA_S9_EEENS6_IJNS7_ILi1EEESI_SI_EEESC_SE_Li128ELb0ELb1ELb1ELb0EEENS1_30DynamicPersistentTileSchedulerILi128ELi128ELb1ELb1ELb0EEEEEEEEEvNT_6ParamsE --------------------------
	.section	.nv.constant0._ZN7cutlass13device_kernelIN5flash19enable_sm80_to_sm89INS1_16FlashAttnFwdSm80INS1_25CollectiveMainloopFwdSm80ILi4ELi1ELb0EN4cute5tupleIJNS5_1CILi128EEENS7_ILi112EEENS7_ILi64EEEEEELi64ENS_6half_tEfNS_4arch4Sm80ELb1ELb0ELb1ELb0ELb0ELb0ELb1ELb1EEENS1_21CollectiveEpilogueFwdINS6_IJS8_SA_S9_EEENS6_IJNS7_ILi1EEESI_SI_EEESC_SE_Li128ELb0ELb1ELb1ELb0EEENS1_30DynamicPersistentTileSchedulerILi128ELi128ELb1ELb1ELb0EEEEEEEEEvNT_6ParamsE,"a",@progbits
	.sectionflags	@""
	.align	4
.nv.constant0._ZN7cutlass13device_kernelIN5flash19enable_sm80_to_sm89INS1_16FlashAttnFwdSm80INS1_25CollectiveMainloopFwdSm80ILi4ELi1ELb0EN4cute5tupleIJNS5_1CILi128EEENS7_ILi112EEENS7_ILi64EEEEEELi64ENS_6half_tEfNS_4arch4Sm80ELb1ELb0ELb1ELb0ELb0ELb0ELb1ELb1EEENS1_21CollectiveEpilogueFwdINS6_IJS8_SA_S9_EEENS6_IJNS7_ILi1EEESI_SI_EEESC_SE_Li128ELb0ELb1ELb1ELb0EEENS1_30DynamicPersistentTileSchedulerILi128ELi128ELb1ELb1ELb0EEEEEEEEEvNT_6ParamsE:
	.zero		1592


//--------------------- .nv.constant0._ZN7cutlass13device_kernelIN5flash19enable_sm80_to_sm89INS1_16FlashAttnFwdSm80INS1_25CollectiveMainloopFwdSm80ILi4ELi1ELb0EN4cute5tupleIJNS5_1CILi128EEENS7_ILi80EEENS7_ILi64EEEEEELi64ENS_6half_tEfNS_4arch4Sm80ELb1ELb0ELb1ELb1ELb0ELb0ELb1ELb1EEENS1_21CollectiveEpilogueFwdINS6_IJS8_SA_S9_EEENS6_IJNS7_ILi1EEESI_SI_EEESC_SE_Li128ELb1ELb1ELb1ELb0EEENS1_36VarlenDynamicPersistentTileSchedulerILi128ELi80ELi128ELi128ELb1ELb1ELb0ELb1ELb1ELb1EEEEEEEEEvNT_6ParamsE --------------------------
	.section	.nv.constant0._ZN7cutlass13device_kernelIN5flash19enable_sm80_to_sm89INS1_16FlashAttnFwdSm80INS1_25CollectiveMainloopFwdSm80ILi4ELi1ELb0EN4cute5tupleIJNS5_1CILi128EEENS7_ILi80EEENS7_ILi64EEEEEELi64ENS_6half_tEfNS_4arch4Sm80ELb1ELb0ELb1ELb1ELb0ELb0ELb1ELb1EEENS1_21CollectiveEpilogueFwdINS6_IJS8_SA_S9_EEENS6_IJNS7_ILi1EEESI_SI_EEESC_SE_Li128ELb1ELb1ELb1ELb0EEENS1_36VarlenDynamicPersistentTileSchedulerILi128ELi80ELi128ELi128ELb1ELb1ELb0ELb1ELb1ELb1EEEEEEEEEvNT_6ParamsE,"a",@progbits
	.sectionflags	@""
	.align	4
.nv.constant0._ZN7cutlass13device_kernelIN5flash19enable_sm80_to_sm89INS1_16FlashAttnFwdSm80INS1_25CollectiveMainloopFwdSm80ILi4ELi1ELb0EN4cute5tupleIJNS5_1CILi128EEENS7_ILi80EEENS7_ILi64EEEEEELi64ENS_6half_tEfNS_4arch4Sm80ELb1ELb0ELb1ELb1ELb0ELb0ELb1ELb1EEENS1_21CollectiveEpilogueFwdINS6_IJS8_SA_S9_EEENS6_IJNS7_ILi1EEESI_SI_EEESC_SE_Li128ELb1ELb1ELb1ELb0EEENS1_36VarlenDynamicPersistentTileSchedulerILi128ELi80ELi128ELi128ELb1ELb1ELb0ELb1ELb1ELb1EEEEEEEEEvNT_6ParamsE:
	.zero		1608


//--------------------- .nv.constant0._ZN7cutlass13device_kernelIN5flash19enable_sm80_to_sm89INS1_16FlashAttnFwdSm80INS1_25CollectiveMainloopFwdSm80ILi4ELi1ELb0EN4cute5tupleIJNS5_1CILi128EEENS7_ILi80EEENS7_ILi64EEEEEELi64ENS_6half_tEfNS_4arch4Sm80ELb1ELb0ELb1ELb1ELb0ELb1ELb1ELb1EEENS1_21CollectiveEpilogueFwdINS6_IJS8_SA_S9_EEENS6_IJNS7_ILi1EEESI_SI_EEESC_SE_Li128ELb1ELb1ELb1ELb0EEENS1_36VarlenDynamicPersistentTileSchedulerILi128ELi80ELi128ELi128ELb1ELb1ELb0ELb1ELb1ELb1EEEEEEEEEvNT_6ParamsE --------------------------
	.section	.nv.constant0._ZN7cutlass13device_kernelIN5flash19enable_sm80_to_sm89INS1_16FlashAttnFwdSm80INS1_25CollectiveMainloopFwdSm80ILi4ELi1ELb0EN4cute5tupleIJNS5_1CILi128EEENS7_ILi80EEENS7_ILi64EEEEEELi64ENS_6half_tEfNS_4arch4Sm80ELb1ELb0ELb1ELb1ELb0ELb1ELb1ELb1EEENS1_21CollectiveEpilogueFwdINS6_IJS8_SA_S9_EEENS6_IJNS7_ILi1EEESI_SI_EEESC_SE_Li128ELb1ELb1ELb1ELb0EEENS1_36VarlenDynamicPersistentTileSchedulerILi128ELi80ELi128ELi128ELb1ELb1ELb0ELb1ELb1ELb1EEEEEEEEEvNT_6ParamsE,"a",@progbits
	.sectionflags	@""
	.align	4
.nv.constant0._ZN7cutlass13device_kernelIN5flash19enable_sm80_to_sm89INS1_16FlashAttnFwdSm80INS1_25CollectiveMainloopFwdSm80ILi4ELi1ELb0EN4cute5tupleIJNS5_1CILi128EEENS7_ILi80EEENS7_ILi64EEEEEELi64ENS_6half_tEfNS_4arch4Sm80ELb1ELb0ELb1ELb1ELb0ELb1ELb1ELb1EEENS1_21CollectiveEpilogueFwdINS6_IJS8_SA_S9_EEENS6_IJNS7_ILi1EEESI_SI_EEESC_SE_Li128ELb1ELb1ELb1ELb0EEENS1_36VarlenDynamicPersistentTileSchedulerILi128ELi80ELi128ELi128ELb1ELb1ELb0ELb1ELb1ELb1EEEEEEEEEvNT_6ParamsE:
	.zero		1608


//--------------------- SYMBOLS --------------------------

	.type		.nv.reservedSmem.offset0,@object
	.size		.nv.reservedSmem.offset0,0x4
